// auto-generated by cutlass_sweep.gemm — config: {"arch": "sm_100", "cluster_m": 2, "cluster_n": 2, "dtype": "int8", "stages": 0, "tile_k": 128, "tile_m": 128, "tile_n": 64}
#include "cutlass/cutlass.h"
#include "cutlass/gemm/collective/collective_builder.hpp"
#include "cutlass/gemm/device/gemm_universal_adapter.h"
#include "cutlass/gemm/kernel/gemm_universal.hpp"
#include "cutlass/epilogue/collective/collective_builder.hpp"

using ElemA = int8_t;
using ElemB = int8_t;
using ElemCD = int8_t;
using Acc  = int32_t;
using TileShape    = cute::Shape<cute::_128, cute::_64, cute::_128>;
using ClusterShape = cute::Shape<cute::_2, cute::_2, cute::_1>;

using CollectiveEpilogue = typename cutlass::epilogue::collective::CollectiveBuilder<
    cutlass::arch::Sm100, cutlass::arch::OpClassTensorOp,
    TileShape, ClusterShape,
    cutlass::epilogue::collective::EpilogueTileAuto,
    Acc, Acc,
    ElemCD, cutlass::layout::RowMajor, 128 / cutlass::sizeof_bits<ElemCD>::value,
    ElemCD, cutlass::layout::RowMajor, 128 / cutlass::sizeof_bits<ElemCD>::value,
    cutlass::epilogue::collective::EpilogueScheduleAuto
  >::CollectiveOp;

using CollectiveMainloop = typename cutlass::gemm::collective::CollectiveBuilder<
    cutlass::arch::Sm100, cutlass::arch::OpClassTensorOp,
    ElemA, cutlass::layout::RowMajor, 128 / cutlass::sizeof_bits<ElemA>::value,
    ElemB, cutlass::layout::ColumnMajor, 128 / cutlass::sizeof_bits<ElemB>::value,
    Acc,
    TileShape, ClusterShape,
    cutlass::gemm::collective::StageCountAutoCarveout<static_cast<int>(sizeof(typename CollectiveEpilogue::SharedStorage))>,
    cutlass::gemm::collective::KernelScheduleAuto
  >::CollectiveOp;

using GemmKernel = cutlass::gemm::kernel::GemmUniversal<
    cute::Shape<int,int,int,int>,
    CollectiveMainloop,
    CollectiveEpilogue
>;
using Gemm = cutlass::gemm::device::GemmUniversalAdapter<GemmKernel>;

// Force the device kernel symbol into the cubin without needing a host main.
auto* _anchor = &cutlass::device_kernel<GemmKernel>;


// ===== COMPILED SASS (sm_100a) =====

	.target	sm_100a

	.elftype	@"ET_EXEC"


//--------------------- .note.nv.tkinfo           --------------------------
	.section	.note.nv.tkinfo,"",@"SHT_NOTE"
	.sectionflags	@"SHF_NOTE_NV_TKINFO"
	.tkinfo
        /*0018*/ 	.word	0x00000002
        /*0030*/ 	.string	""
        /*0030*/ 	.string	"ptxas"
        /*0030*/ 	.string	"Cuda compilation tools, release 13.0, V13.0.88"
        /*0030*/ 	.string	"Build cuda_13.0.r13.0/compiler.36424714_0"
        /*0030*/ 	.string	"-arch sm_100a -m 64 "



//--------------------- .note.nv.cuinfo           --------------------------
	.section	.note.nv.cuinfo,"",@"SHT_NOTE"
	.sectionflags	@"SHF_NOTE_NV_CUINFO"
        /*0018*/ 	.short	0x0002
        /*001a*/ 	.short	0x0064
        /*001c*/ 	.short	0x0082
	.zero		2


//--------------------- .nv.info                  --------------------------
	.section	.nv.info,"",@"SHT_CUDA_INFO"
	.align	4


	//----- nvinfo : EIATTR_REGCOUNT
	.align		4
        /*0000*/ 	.byte	0x04, 0x2f
        /*0002*/ 	.short	(.L_19 - .L_18)
	.align		4
.L_18:
        /*0004*/ 	.word	index@(_ZN7cutlass13device_kernelINS_4gemm6kernel13GemmUniversalIN4cute5tupleIJiiiiEEENS1_10collective13CollectiveMmaINS1_35MainloopSm100TmaUmmaWarpSpecializedILi18ELi2ELi4ENS5_IJNS4_1CILi2EEESB_NSA_ILi1EEEEEEEENS5_IJNSA_ILi128EEENSA_ILi64EEESF_EEEaNS5_IJlSC_lEEEaSI_NS4_8TiledMMAINS4_8MMA_AtomIJNS4_21SM100_MMA_S8_2x1SM_SSIaaiLi128ELi64ELNS4_4UMMA5MajorE0ELSN_0ELNSM_8SaturateE0EEEEEENS4_6LayoutINS5_IJSC_SC_SC_EEENS5_IJNSA_ILi0EEEST_ST_EEEEENS5_IJNS4_10UnderscoreESW_SW_EEEEENS4_28SM100_TMA_2SM_LOAD_MULTICASTENS4_14ComposedLayoutINS4_7SwizzleILi3ELi4ELi3EEENS4_18smem_ptr_flag_bitsILi8EEENSR_INS5_IJNSA_ILi8EEESF_EEENS5_IJSF_SC_EEEEEEEvNS4_8identityENS4_18SM100_TMA_2SM_LOADES19_vS1A_EENS_8epilogue10collective18CollectiveEpilogueINS1D_23Sm100TmaWarpSpecializedILi1ELi1ELi32ELb0ELb0EEEJNS5_IJSG_SG_SF_EEENS5_IJNSR_ISG_SC_EES1J_EEEaSI_aSI_NS1D_6fusion15FusionCallbacksIS1H_NS1L_17LinearCombinationIaiaiLNS_15FloatRoundStyleE2EEES1I_S1K_JEEENS4_5SM1004TMEM4LOAD26SM100_TMEM_LOAD_32dp32b32xENS4_13SM90_TMA_LOADENS10_INS11_ILi2ELi4ELi3EEES14_NSR_INS5_IJS15_SG_EEENS5_IJSG_SC_EEEEEEENS4_39AutoVectorizingCopyWithAssumedAlignmentILi128EEENS4_14SM90_TMA_STOREES20_S22_S22_EEEvvEEEEvNT_6ParamsE)
        /*0008*/ 	.word	0x0000005b


	//----- nvinfo : EIATTR_FRAME_SIZE
	.align		4
.L_19:
        /*000c*/ 	.byte	0x04, 0x11
        /*000e*/ 	.short	(.L_21 - .L_20)
	.align		4
.L_20:
        /*0010*/ 	.word	index@($__internal_2_$__cuda_sm10x_tcgen05_guardrail_trap_unallocated_columns_being_dealloced)
        /*0014*/ 	.word	0x00000000


	//----- nvinfo : EIATTR_FRAME_SIZE
	.align		4
.L_21:
        /*0018*/ 	.byte	0x04, 0x11
        /*001a*/ 	.short	(.L_23 - .L_22)
	.align		4
.L_22:
        /*001c*/ 	.word	index@($__internal_1_$__cuda_sm10x_tcgen05_guardrail_trap_phase_invalid_during_alloc)
        /*0020*/ 	.word	0x00000000


	//----- nvinfo : EIATTR_FRAME_SIZE
	.align		4
.L_23:
        /*0024*/ 	.byte	0x04, 0x11
        /*0026*/ 	.short	(.L_25 - .L_24)
	.align		4
.L_24:
        /*0028*/ 	.word	index@($__internal_0_$__cuda_sm10x_tcgen05_guardrail_trap_col_being_dealloced_not_returned_by_alloc)
        /*002c*/ 	.word	0x00000000


	//----- nvinfo : EIATTR_FRAME_SIZE
	.align		4
.L_25:
        /*0030*/ 	.byte	0x04, 0x11
        /*0032*/ 	.short	(.L_27 - .L_26)
	.align		4
.L_26:
        /*0034*/ 	.word	index@(_ZN7cutlass13device_kernelINS_4gemm6kernel13GemmUniversalIN4cute5tupleIJiiiiEEENS1_10collective13CollectiveMmaINS1_35MainloopSm100TmaUmmaWarpSpecializedILi18ELi2ELi4ENS5_IJNS4_1CILi2EEESB_NSA_ILi1EEEEEEEENS5_IJNSA_ILi128EEENSA_ILi64EEESF_EEEaNS5_IJlSC_lEEEaSI_NS4_8TiledMMAINS4_8MMA_AtomIJNS4_21SM100_MMA_S8_2x1SM_SSIaaiLi128ELi64ELNS4_4UMMA5MajorE0ELSN_0ELNSM_8SaturateE0EEEEEENS4_6LayoutINS5_IJSC_SC_SC_EEENS5_IJNSA_ILi0EEEST_ST_EEEEENS5_IJNS4_10UnderscoreESW_SW_EEEEENS4_28SM100_TMA_2SM_LOAD_MULTICASTENS4_14ComposedLayoutINS4_7SwizzleILi3ELi4ELi3EEENS4_18smem_ptr_flag_bitsILi8EEENSR_INS5_IJNSA_ILi8EEESF_EEENS5_IJSF_SC_EEEEEEEvNS4_8identityENS4_18SM100_TMA_2SM_LOADES19_vS1A_EENS_8epilogue10collective18CollectiveEpilogueINS1D_23Sm100TmaWarpSpecializedILi1ELi1ELi32ELb0ELb0EEEJNS5_IJSG_SG_SF_EEENS5_IJNSR_ISG_SC_EES1J_EEEaSI_aSI_NS1D_6fusion15FusionCallbacksIS1H_NS1L_17LinearCombinationIaiaiLNS_15FloatRoundStyleE2EEES1I_S1K_JEEENS4_5SM1004TMEM4LOAD26SM100_TMEM_LOAD_32dp32b32xENS4_13SM90_TMA_LOADENS10_INS11_ILi2ELi4ELi3EEES14_NSR_INS5_IJS15_SG_EEENS5_IJSG_SC_EEEEEEENS4_39AutoVectorizingCopyWithAssumedAlignmentILi128EEENS4_14SM90_TMA_STOREES20_S22_S22_EEEvvEEEEvNT_6ParamsE)
        /*0038*/ 	.word	0x00000000


	//----- nvinfo : EIATTR_MIN_STACK_SIZE
	.align		4
.L_27:
        /*003c*/ 	.byte	0x04, 0x12
        /*003e*/ 	.short	(.L_29 - .L_28)
	.align		4
.L_28:
        /*0040*/ 	.word	index@(_ZN7cutlass13device_kernelINS_4gemm6kernel13GemmUniversalIN4cute5tupleIJiiiiEEENS1_10collective13CollectiveMmaINS1_35MainloopSm100TmaUmmaWarpSpecializedILi18ELi2ELi4ENS5_IJNS4_1CILi2EEESB_NSA_ILi1EEEEEEEENS5_IJNSA_ILi128EEENSA_ILi64EEESF_EEEaNS5_IJlSC_lEEEaSI_NS4_8TiledMMAINS4_8MMA_AtomIJNS4_21SM100_MMA_S8_2x1SM_SSIaaiLi128ELi64ELNS4_4UMMA5MajorE0ELSN_0ELNSM_8SaturateE0EEEEEENS4_6LayoutINS5_IJSC_SC_SC_EEENS5_IJNSA_ILi0EEEST_ST_EEEEENS5_IJNS4_10UnderscoreESW_SW_EEEEENS4_28SM100_TMA_2SM_LOAD_MULTICASTENS4_14ComposedLayoutINS4_7SwizzleILi3ELi4ELi3EEENS4_18smem_ptr_flag_bitsILi8EEENSR_INS5_IJNSA_ILi8EEESF_EEENS5_IJSF_SC_EEEEEEEvNS4_8identityENS4_18SM100_TMA_2SM_LOADES19_vS1A_EENS_8epilogue10collective18CollectiveEpilogueINS1D_23Sm100TmaWarpSpecializedILi1ELi1ELi32ELb0ELb0EEEJNS5_IJSG_SG_SF_EEENS5_IJNSR_ISG_SC_EES1J_EEEaSI_aSI_NS1D_6fusion15FusionCallbacksIS1H_NS1L_17LinearCombinationIaiaiLNS_15FloatRoundStyleE2EEES1I_S1K_JEEENS4_5SM1004TMEM4LOAD26SM100_TMEM_LOAD_32dp32b32xENS4_13SM90_TMA_LOADENS10_INS11_ILi2ELi4ELi3EEES14_NSR_INS5_IJS15_SG_EEENS5_IJSG_SC_EEEEEEENS4_39AutoVectorizingCopyWithAssumedAlignmentILi128EEENS4_14SM90_TMA_STOREES20_S22_S22_EEEvvEEEEvNT_6ParamsE)
        /*0044*/ 	.word	0x00000000
.L_29:


//--------------------- .nv.compat                --------------------------
	.section	.nv.compat,"",@"SHT_CUDA_COMPAT_INFO"
	.align	4
        /*0000*/ 	.byte	0x02, 0x09, 0x01, 0x00, 0x02, 0x02, 0x03, 0x00, 0x02, 0x05, 0x06, 0x00, 0x03, 0x07, 0x01, 0x01
        /*0010*/ 	.byte	0x02, 0x03, 0x01, 0x00, 0x02, 0x06, 0x01, 0x00, 0x04, 0x0b, 0x08, 0x00, 0x01, 0x00, 0x00, 0x00
        /*0020*/ 	.byte	0x00, 0x00, 0x00, 0x00


//--------------------- .nv.info._ZN7cutlass13device_kernelINS_4gemm6kernel13GemmUniversalIN4cute5tupleIJiiiiEEENS1_10collective13CollectiveMmaINS1_35MainloopSm100TmaUmmaWarpSpecializedILi18ELi2ELi4ENS5_IJNS4_1CILi2EEESB_NSA_ILi1EEEEEEEENS5_IJNSA_ILi128EEENSA_ILi64EEESF_EEEaNS5_IJlSC_lEEEaSI_NS4_8TiledMMAINS4_8MMA_AtomIJNS4_21SM100_MMA_S8_2x1SM_SSIaaiLi128ELi64ELNS4_4UMMA5MajorE0ELSN_0ELNSM_8SaturateE0EEEEEENS4_6LayoutINS5_IJSC_SC_SC_EEENS5_IJNSA_ILi0EEEST_ST_EEEEENS5_IJNS4_10UnderscoreESW_SW_EEEEENS4_28SM100_TMA_2SM_LOAD_MULTICASTENS4_14ComposedLayoutINS4_7SwizzleILi3ELi4ELi3EEENS4_18smem_ptr_flag_bitsILi8EEENSR_INS5_IJNSA_ILi8EEESF_EEENS5_IJSF_SC_EEEEEEEvNS4_8identityENS4_18SM100_TMA_2SM_LOADES19_vS1A_EENS_8epilogue10collective18CollectiveEpilogueINS1D_23Sm100TmaWarpSpecializedILi1ELi1ELi32ELb0ELb0EEEJNS5_IJSG_SG_SF_EEENS5_IJNSR_ISG_SC_EES1J_EEEaSI_aSI_NS1D_6fusion15FusionCallbacksIS1H_NS1L_17LinearCombinationIaiaiLNS_15FloatRoundStyleE2EEES1I_S1K_JEEENS4_5SM1004TMEM4LOAD26SM100_TMEM_LOAD_32dp32b32xENS4_13SM90_TMA_LOADENS10_INS11_ILi2ELi4ELi3EEES14_NSR_INS5_IJS15_SG_EEENS5_IJSG_SC_EEEEEEENS4_39AutoVectorizingCopyWithAssumedAlignmentILi128EEENS4_14SM90_TMA_STOREES20_S22_S22_EEEvvEEEEvNT_6ParamsE --------------------------
	.section	.nv.info._ZN7cutlass13device_kernelINS_4gemm6kernel13GemmUniversalIN4cute5tupleIJiiiiEEENS1_10collective13CollectiveMmaINS1_35MainloopSm100TmaUmmaWarpSpecializedILi18ELi2ELi4ENS5_IJNS4_1CILi2EEESB_NSA_ILi1EEEEEEEENS5_IJNSA_ILi128EEENSA_ILi64EEESF_EEEaNS5_IJlSC_lEEEaSI_NS4_8TiledMMAINS4_8MMA_AtomIJNS4_21SM100_MMA_S8_2x1SM_SSIaaiLi128ELi64ELNS4_4UMMA5MajorE0ELSN_0ELNSM_8SaturateE0EEEEEENS4_6LayoutINS5_IJSC_SC_SC_EEENS5_IJNSA_ILi0EEEST_ST_EEEEENS5_IJNS4_10UnderscoreESW_SW_EEEEENS4_28SM100_TMA_2SM_LOAD_MULTICASTENS4_14ComposedLayoutINS4_7SwizzleILi3ELi4ELi3EEENS4_18smem_ptr_flag_bitsILi8EEENSR_INS5_IJNSA_ILi8EEESF_EEENS5_IJSF_SC_EEEEEEEvNS4_8identityENS4_18SM100_TMA_2SM_LOADES19_vS1A_EENS_8epilogue10collective18CollectiveEpilogueINS1D_23Sm100TmaWarpSpecializedILi1ELi1ELi32ELb0ELb0EEEJNS5_IJSG_SG_SF_EEENS5_IJNSR_ISG_SC_EES1J_EEEaSI_aSI_NS1D_6fusion15FusionCallbacksIS1H_NS1L_17LinearCombinationIaiaiLNS_15FloatRoundStyleE2EEES1I_S1K_JEEENS4_5SM1004TMEM4LOAD26SM100_TMEM_LOAD_32dp32b32xENS4_13SM90_TMA_LOADENS10_INS11_ILi2ELi4ELi3EEES14_NSR_INS5_IJS15_SG_EEENS5_IJSG_SC_EEEEEEENS4_39AutoVectorizingCopyWithAssumedAlignmentILi128EEENS4_14SM90_TMA_STOREES20_S22_S22_EEEvvEEEEvNT_6ParamsE,"",@"SHT_CUDA_INFO"
	.sectionflags	@""
	.align	4


	//----- nvinfo : EIATTR_CUDA_API_VERSION
	.align		4
        /*0000*/ 	.byte	0x04, 0x37
        /*0002*/ 	.short	(.L_31 - .L_30)
.L_30:
        /*0004*/ 	.word	0x00000082


	//----- nvinfo : EIATTR_KPARAM_INFO
	.align		4
.L_31:
        /*0008*/ 	.byte	0x04, 0x17
        /*000a*/ 	.short	(.L_33 - .L_32)
.L_32:
        /*000c*/ 	.word	0x00000000
        /*0010*/ 	.short	0x0000
        /*0012*/ 	.short	0x0000
        /*0014*/ 	.byte	0x00, 0xf0, 0x01, 0x20


	//----- nvinfo : EIATTR_AT_ENTRY_FRAGMENTS
	.align		4
.L_33:
        /*0018*/ 	.byte	0x04, 0x4f
        /*001a*/ 	.short	(.L_35 - .L_34)


	//   ....[0]....
.L_34:
        /*001c*/ 	.word	0x00000007


	//----- nvinfo : EIATTR_RESERVED_SMEM_USED
	.align		4
.L_35:
        /*0020*/ 	.byte	0x01, 0x41
	.zero		2


	//----- nvinfo : EIATTR_SPARSE_MMA_MASK
	.align		4
        /*0024*/ 	.byte	0x03, 0x50
        /*0026*/ 	.short	0x0000


	//----- nvinfo : EIATTR_TCGEN05_2CTA_USED
	.align		4
        /*0028*/ 	.byte	0x01, 0x52
	.zero		2


	//----- nvinfo : EIATTR_MAXREG_COUNT
	.align		4
        /*002c*/ 	.byte	0x03, 0x1b
        /*002e*/ 	.short	0x00ff


	//----- nvinfo : EIATTR_NUM_BARRIERS
	.align		4
        /*0030*/ 	.byte	0x02, 0x4c
        /*0032*/ 	.byte	0x07
	.zero		1


	//----- nvinfo : EIATTR_EXTERNS
	.align		4
        /*0034*/ 	.byte	0x04, 0x0f
        /*0036*/ 	.short	(.L_37 - .L_36)


	//   ....[0]....
	.align		4
.L_36:
        /*0038*/ 	.word	index@(__assertfail)


	//----- nvinfo : EIATTR_MERCURY_ISA_VERSION
	.align		4
.L_37:
        /*003c*/ 	.byte	0x03, 0x5f
        /*003e*/ 	.short	0x0101


	//----- nvinfo : EIATTR_INT_WARP_WIDE_INSTR_OFFSETS
	.align		4
        /*0040*/ 	.byte	0x04, 0x31
        /*0042*/ 	.short	(.L_39 - .L_38)


	//   ....[0]....
.L_38:
        /*0044*/ 	.word	0x00000ef0


	//   ....[1]....
        /*0048*/ 	.word	0x00000f90


	//   ....[2]....
        /*004c*/ 	.word	0x00004c10


	//   ....[3]....
        /*0050*/ 	.word	0x00004c40


	//   ....[4]....
        /*0054*/ 	.word	0x00004c60


	//   ....[5]....
        /*0058*/ 	.word	0x00005790


	//   ....[6]....
        /*005c*/ 	.word	0x00005840


	//----- nvinfo : EIATTR_COOP_GROUP_MASK_REGIDS
	.align		4
.L_39:
        /*0060*/ 	.byte	0x04, 0x29
        /*0062*/ 	.short	(.L_41 - .L_40)


	//   ....[0]....
.L_40:
        /*0064*/ 	.word	0xffffffff


	//   ....[1]....
        /*0068*/ 	.word	0xffffffff


	//   ....[2]....
        /*006c*/ 	.word	0xffffffff


	//   ....[3]....
        /*0070*/ 	.word	0xffffffff


	//   ....[4]....
        /*0074*/ 	.word	0xffffffff


	//   ....[5]....
        /*0078*/ 	.word	0xffffffff


	//   ....[6]....
        /*007c*/ 	.word	0xffffffff


	//   ....[7]....
        /*0080*/ 	.word	0xffffffff


	//   ....[8]....
        /*0084*/ 	.word	0xffffffff


	//   ....[9]....
        /*0088*/ 	.word	0xffffffff


	//   ....[10]....
        /*008c*/ 	.word	0xffffffff


	//   ....[11]....
        /*0090*/ 	.word	0xffffffff


	//   ....[12]....
        /*0094*/ 	.word	0xffffffff


	//   ....[13]....
        /*0098*/ 	.word	0xffffffff


	//----- nvinfo : EIATTR_COOP_GROUP_INSTR_OFFSETS
	.align		4
.L_41:
        /*009c*/ 	.byte	0x04, 0x28
        /*009e*/ 	.short	(.L_43 - .L_42)


	//   ....[0]....
.L_42:
        /*00a0*/ 	.word	0x000000b0


	//   ....[1]....
        /*00a4*/ 	.word	0x00000510


	//   ....[2]....
        /*00a8*/ 	.word	0x000008c0


	//   ....[3]....
        /*00ac*/ 	.word	0x000009f0


	//   ....[4]....
        /*00b0*/ 	.word	0x00000ae0


	//   ....[5]....
        /*00b4*/ 	.word	0x00000c40


	//   ....[6]....
        /*00b8*/ 	.word	0x00000dd0


	//   ....[7]....
        /*00bc*/ 	.word	0x00001010


	//   ....[8]....
        /*00c0*/ 	.word	0x00002370


	//   ....[9]....
        /*00c4*/ 	.word	0x000039f0


	//   ....[10]....
        /*00c8*/ 	.word	0x00003ec0


	//   ....[11]....
        /*00cc*/ 	.word	0x00003ef0


	//   ....[12]....
        /*00d0*/ 	.word	0x00004b10


	//   ....[13]....
        /*00d4*/ 	.word	0x00004d20


	//----- nvinfo : EIATTR_VRC_CTA_INIT_COUNT
	.align		4
.L_43:
        /*00d8*/ 	.byte	0x02, 0x4a
        /*00da*/ 	.byte	0x80
	.zero		1


	//----- nvinfo : EIATTR_SYSCALL_OFFSETS
	.align		4
        /*00dc*/ 	.byte	0x04, 0x46
        /*00de*/ 	.short	(.L_45 - .L_44)


	//   ....[0]....
.L_44:
        /*00e0*/ 	.word	0x000063b0


	//   ....[1]....
        /*00e4*/ 	.word	0x000064f0


	//   ....[2]....
        /*00e8*/ 	.word	0x00006c20


	//----- nvinfo : EIATTR_MBARRIER_INSTR_OFFSETS
	.align		4
.L_45:
        /*00ec*/ 	.byte	0x04, 0x39
        /*00ee*/ 	.short	(.L_47 - .L_46)


	//   ....[0]....
.L_46:
        /*00f0*/ 	.word	0x00000660
        /*00f4*/ 	.word	0x000000ff
        /*00f8*/ 	.word	0x00000000
        /*00fc*/ 	.short	0x0100
        /*00fe*/ 	.byte	0x04
	.zero		1


	//   ....[1]....
        /*0100*/ 	.word	0x00000670
        /*0104*/ 	.word	0x000000ff
        /*0108*/ 	.word	0x00000090
        /*010c*/ 	.short	0x0100
        /*010e*/ 	.byte	0x04
	.zero		1


	//   ....[2]....
        /*0110*/ 	.word	0x00000680
        /*0114*/ 	.word	0x000000ff
        /*0118*/ 	.word	0x00000008
        /*011c*/ 	.short	0x0100
        /*011e*/ 	.byte	0x04
	.zero		1


	//   ....[3]....
        /*0120*/ 	.word	0x00000690
        /*0124*/ 	.word	0x000000ff
        /*0128*/ 	.word	0x00000098
        /*012c*/ 	.short	0x0100
        /*012e*/ 	.byte	0x04
	.zero		1


	//   ....[4]....
        /*0130*/ 	.word	0x000006a0
        /*0134*/ 	.word	0x000000ff
        /*0138*/ 	.word	0x00000010
        /*013c*/ 	.short	0x0100
        /*013e*/ 	.byte	0x04
	.zero		1


	//   ....[5]....
        /*0140*/ 	.word	0x000006b0
        /*0144*/ 	.word	0x000000ff
        /*0148*/ 	.word	0x000000a0
        /*014c*/ 	.short	0x0100
        /*014e*/ 	.byte	0x04
	.zero		1


	//   ....[6]....
        /*0150*/ 	.word	0x000006c0
        /*0154*/ 	.word	0x000000ff
        /*0158*/ 	.word	0x00000018
        /*015c*/ 	.short	0x0100
        /*015e*/ 	.byte	0x04
	.zero		1


	//   ....[7]....
        /*0160*/ 	.word	0x000006d0
        /*0164*/ 	.word	0x000000ff
        /*0168*/ 	.word	0x000000a8
        /*016c*/ 	.short	0x0100
        /*016e*/ 	.byte	0x04
	.zero		1


	//   ....[8]....
        /*0170*/ 	.word	0x000006e0
        /*0174*/ 	.word	0x000000ff
        /*0178*/ 	.word	0x00000020
        /*017c*/ 	.short	0x0100
        /*017e*/ 	.byte	0x04
	.zero		1


	//   ....[9]....
        /*0180*/ 	.word	0x000006f0
        /*0184*/ 	.word	0x000000ff
        /*0188*/ 	.word	0x000000b0
        /*018c*/ 	.short	0x0100
        /*018e*/ 	.byte	0x04
	.zero		1


	//   ....[10]....
        /*0190*/ 	.word	0x00000700
        /*0194*/ 	.word	0x000000ff
        /*0198*/ 	.word	0x00000028
        /*019c*/ 	.short	0x0100
        /*019e*/ 	.byte	0x04
	.zero		1


	//   ....[11]....
        /*01a0*/ 	.word	0x00000710
        /*01a4*/ 	.word	0x000000ff
        /*01a8*/ 	.word	0x000000b8
        /*01ac*/ 	.short	0x0100
        /*01ae*/ 	.byte	0x04
	.zero		1


	//   ....[12]....
        /*01b0*/ 	.word	0x00000720
        /*01b4*/ 	.word	0x000000ff
        /*01b8*/ 	.word	0x00000030
        /*01bc*/ 	.short	0x0100
        /*01be*/ 	.byte	0x04
	.zero		1


	//   ....[13]....
        /*01c0*/ 	.word	0x00000730
        /*01c4*/ 	.word	0x000000ff
        /*01c8*/ 	.word	0x000000c0
        /*01cc*/ 	.short	0x0100
        /*01ce*/ 	.byte	0x04
	.zero		1


	//   ....[14]....
        /*01d0*/ 	.word	0x00000740
        /*01d4*/ 	.word	0x000000ff
        /*01d8*/ 	.word	0x00000038
        /*01dc*/ 	.short	0x0100
        /*01de*/ 	.byte	0x04
	.zero		1


	//   ....[15]....
        /*01e0*/ 	.word	0x00000750
        /*01e4*/ 	.word	0x000000ff
        /*01e8*/ 	.word	0x000000c8
        /*01ec*/ 	.short	0x0100
        /*01ee*/ 	.byte	0x04
	.zero		1


	//   ....[16]....
        /*01f0*/ 	.word	0x00000760
        /*01f4*/ 	.word	0x000000ff
        /*01f8*/ 	.word	0x00000040
        /*01fc*/ 	.short	0x0100
        /*01fe*/ 	.byte	0x04
	.zero		1


	//   ....[17]....
        /*0200*/ 	.word	0x00000770
        /*0204*/ 	.word	0x000000ff
        /*0208*/ 	.word	0x000000d0
        /*020c*/ 	.short	0x0100
        /*020e*/ 	.byte	0x04
	.zero		1


	//   ....[18]....
        /*0210*/ 	.word	0x00000780
        /*0214*/ 	.word	0x000000ff
        /*0218*/ 	.word	0x00000048
        /*021c*/ 	.short	0x0100
        /*021e*/ 	.byte	0x04
	.zero		1


	//   ....[19]....
        /*0220*/ 	.word	0x00000790
        /*0224*/ 	.word	0x000000ff
        /*0228*/ 	.word	0x000000d8
        /*022c*/ 	.short	0x0100
        /*022e*/ 	.byte	0x04
	.zero		1


	//   ....[20]....
        /*0230*/ 	.word	0x000007a0
        /*0234*/ 	.word	0x000000ff
        /*0238*/ 	.word	0x00000050
        /*023c*/ 	.short	0x0100
        /*023e*/ 	.byte	0x04
	.zero		1


	//   ....[21]....
        /*0240*/ 	.word	0x000007b0
        /*0244*/ 	.word	0x000000ff
        /*0248*/ 	.word	0x000000e0
        /*024c*/ 	.short	0x0100
        /*024e*/ 	.byte	0x04
	.zero		1


	//   ....[22]....
        /*0250*/ 	.word	0x000007c0
        /*0254*/ 	.word	0x000000ff
        /*0258*/ 	.word	0x00000058
        /*025c*/ 	.short	0x0100
        /*025e*/ 	.byte	0x04
	.zero		1


	//   ....[23]....
        /*0260*/ 	.word	0x000007d0
        /*0264*/ 	.word	0x000000ff
        /*0268*/ 	.word	0x000000e8
        /*026c*/ 	.short	0x0100
        /*026e*/ 	.byte	0x04
	.zero		1


	//   ....[24]....
        /*0270*/ 	.word	0x000007e0
        /*0274*/ 	.word	0x000000ff
        /*0278*/ 	.word	0x00000060
        /*027c*/ 	.short	0x0100
        /*027e*/ 	.byte	0x04
	.zero		1


	//   ....[25]....
        /*0280*/ 	.word	0x000007f0
        /*0284*/ 	.word	0x000000ff
        /*0288*/ 	.word	0x000000f0
        /*028c*/ 	.short	0x0100
        /*028e*/ 	.byte	0x04
	.zero		1


	//   ....[26]....
        /*0290*/ 	.word	0x00000800
        /*0294*/ 	.word	0x000000ff
        /*0298*/ 	.word	0x00000068
        /*029c*/ 	.short	0x0100
        /*029e*/ 	.byte	0x04
	.zero		1


	//   ....[27]....
        /*02a0*/ 	.word	0x00000810
        /*02a4*/ 	.word	0x000000ff
        /*02a8*/ 	.word	0x000000f8
        /*02ac*/ 	.short	0x0100
        /*02ae*/ 	.byte	0x04
	.zero		1


	//   ....[28]....
        /*02b0*/ 	.word	0x00000820
        /*02b4*/ 	.word	0x000000ff
        /*02b8*/ 	.word	0x00000070
        /*02bc*/ 	.short	0x0100
        /*02be*/ 	.byte	0x04
	.zero		1


	//   ....[29]....
        /*02c0*/ 	.word	0x00000830
        /*02c4*/ 	.word	0x000000ff
        /*02c8*/ 	.word	0x00000100
        /*02cc*/ 	.short	0x0100
        /*02ce*/ 	.byte	0x04
	.zero		1


	//   ....[30]....
        /*02d0*/ 	.word	0x00000840
        /*02d4*/ 	.word	0x000000ff
        /*02d8*/ 	.word	0x00000078
        /*02dc*/ 	.short	0x0100
        /*02de*/ 	.byte	0x04
	.zero		1


	//   ....[31]....
        /*02e0*/ 	.word	0x00000850
        /*02e4*/ 	.word	0x000000ff
        /*02e8*/ 	.word	0x00000108
        /*02ec*/ 	.short	0x0100
        /*02ee*/ 	.byte	0x04
	.zero		1


	//   ....[32]....
        /*02f0*/ 	.word	0x00000860
        /*02f4*/ 	.word	0x000000ff
        /*02f8*/ 	.word	0x00000080
        /*02fc*/ 	.short	0x0100
        /*02fe*/ 	.byte	0x04
	.zero		1


	//   ....[33]....
        /*0300*/ 	.word	0x00000870
        /*0304*/ 	.word	0x000000ff
        /*0308*/ 	.word	0x00000110
        /*030c*/ 	.short	0x0100
        /*030e*/ 	.byte	0x04
	.zero		1


	//   ....[34]....
        /*0310*/ 	.word	0x00000880
        /*0314*/ 	.word	0x000000ff
        /*0318*/ 	.word	0x00000088
        /*031c*/ 	.short	0x0100
        /*031e*/ 	.byte	0x04
	.zero		1


	//   ....[35]....
        /*0320*/ 	.word	0x00000890
        /*0324*/ 	.word	0x000000ff
        /*0328*/ 	.word	0x00000118
        /*032c*/ 	.short	0x0100
        /*032e*/ 	.byte	0x04
	.zero		1


	//   ....[36]....
        /*0330*/ 	.word	0x000009c0
        /*0334*/ 	.word	0x000000ff
        /*0338*/ 	.word	0x00000120
        /*033c*/ 	.short	0x0100
        /*033e*/ 	.byte	0x04
	.zero		1


	//   ....[37]....
        /*0340*/ 	.word	0x000009d0
        /*0344*/ 	.word	0x000000ff
        /*0348*/ 	.word	0x00000128
        /*034c*/ 	.short	0x0100
        /*034e*/ 	.byte	0x04
	.zero		1


	//   ....[38]....
        /*0350*/ 	.word	0x00000ab0
        /*0354*/ 	.word	0x000000ff
        /*0358*/ 	.word	0x00000130
        /*035c*/ 	.short	0x0100
        /*035e*/ 	.byte	0x06
	.zero		1


	//   ....[39]....
        /*0360*/ 	.word	0x00000ac0
        /*0364*/ 	.word	0x000000ff
        /*0368*/ 	.word	0x00000138
        /*036c*/ 	.short	0x0100
        /*036e*/ 	.byte	0x06
	.zero		1


	//   ....[40]....
        /*0370*/ 	.word	0x00000bf0
        /*0374*/ 	.word	0x000000ff
        /*0378*/ 	.word	0x00000140
        /*037c*/ 	.short	0x0100
        /*037e*/ 	.byte	0x06
	.zero		1


	//   ....[41]....
        /*0380*/ 	.word	0x00000c00
        /*0384*/ 	.word	0x000000ff
        /*0388*/ 	.word	0x00000150
        /*038c*/ 	.short	0x0100
        /*038e*/ 	.byte	0x06
	.zero		1


	//   ....[42]....
        /*0390*/ 	.word	0x00000c10
        /*0394*/ 	.word	0x000000ff
        /*0398*/ 	.word	0x00000148
        /*039c*/ 	.short	0x0100
        /*039e*/ 	.byte	0x06
	.zero		1


	//   ....[43]....
        /*03a0*/ 	.word	0x00000c20
        /*03a4*/ 	.word	0x000000ff
        /*03a8*/ 	.word	0x00000158
        /*03ac*/ 	.short	0x0100
        /*03ae*/ 	.byte	0x06
	.zero		1


	//   ....[44]....
        /*03b0*/ 	.word	0x00000d40
        /*03b4*/ 	.word	0x000000ff
        /*03b8*/ 	.word	0x00000160
        /*03bc*/ 	.short	0x0100
        /*03be*/ 	.byte	0x04
	.zero		1


	//   ....[45]....
        /*03c0*/ 	.word	0x00000d50
        /*03c4*/ 	.word	0x000000ff
        /*03c8*/ 	.word	0x00000180
        /*03cc*/ 	.short	0x0100
        /*03ce*/ 	.byte	0x04
	.zero		1


	//   ....[46]....
        /*03d0*/ 	.word	0x00000d60
        /*03d4*/ 	.word	0x000000ff
        /*03d8*/ 	.word	0x00000168
        /*03dc*/ 	.short	0x0100
        /*03de*/ 	.byte	0x04
	.zero		1


	//   ....[47]....
        /*03e0*/ 	.word	0x00000d70
        /*03e4*/ 	.word	0x000000ff
        /*03e8*/ 	.word	0x00000188
        /*03ec*/ 	.short	0x0100
        /*03ee*/ 	.byte	0x04
	.zero		1


	//   ....[48]....
        /*03f0*/ 	.word	0x00000d80
        /*03f4*/ 	.word	0x000000ff
        /*03f8*/ 	.word	0x00000170
        /*03fc*/ 	.short	0x0100
        /*03fe*/ 	.byte	0x04
	.zero		1


	//   ....[49]....
        /*0400*/ 	.word	0x00000d90
        /*0404*/ 	.word	0x000000ff
        /*0408*/ 	.word	0x00000190
        /*040c*/ 	.short	0x0100
        /*040e*/ 	.byte	0x04
	.zero		1


	//   ....[50]....
        /*0410*/ 	.word	0x00000da0
        /*0414*/ 	.word	0x000000ff
        /*0418*/ 	.word	0x00000178
        /*041c*/ 	.short	0x0100
        /*041e*/ 	.byte	0x04
	.zero		1


	//   ....[51]....
        /*0420*/ 	.word	0x00000db0
        /*0424*/ 	.word	0x000000ff
        /*0428*/ 	.word	0x00000198
        /*042c*/ 	.short	0x0100
        /*042e*/ 	.byte	0x04
	.zero		1


	//   ....[52]....
        /*0430*/ 	.word	0x00000ea0
        /*0434*/ 	.word	0x000000ff
        /*0438*/ 	.word	0x000001a0
        /*043c*/ 	.short	0x0100
        /*043e*/ 	.byte	0x04
	.zero		1


	//   ....[53]....
        /*0440*/ 	.word	0x00000eb0
        /*0444*/ 	.word	0x000000ff
        /*0448*/ 	.word	0x000001b0
        /*044c*/ 	.short	0x0100
        /*044e*/ 	.byte	0x04
	.zero		1


	//   ....[54]....
        /*0450*/ 	.word	0x00000ec0
        /*0454*/ 	.word	0x000000ff
        /*0458*/ 	.word	0x000001a8
        /*045c*/ 	.short	0x0100
        /*045e*/ 	.byte	0x04
	.zero		1


	//   ....[55]....
        /*0460*/ 	.word	0x00000ed0
        /*0464*/ 	.word	0x000000ff
        /*0468*/ 	.word	0x000001b8
        /*046c*/ 	.short	0x0100
        /*046e*/ 	.byte	0x04
	.zero		1


	//   ....[56]....
        /*0470*/ 	.word	0x00000fd0
        /*0474*/ 	.word	0x000000ff
        /*0478*/ 	.word	0x000001c0
        /*047c*/ 	.short	0x0100
        /*047e*/ 	.byte	0x06
	.zero		1


	//   ....[57]....
        /*0480*/ 	.word	0x00001b90
        /*0484*/ 	.word	0x00000000
        /*0488*/ 	.word	0x000001b0
        /*048c*/ 	.short	0x010a
        /*048e*/ 	.byte	0xff
	.zero		1


	//   ....[58]....
        /*0490*/ 	.word	0x00001bc0
        /*0494*/ 	.word	0x00000000
        /*0498*/ 	.word	0x000001a0
        /*049c*/ 	.short	0x0101
        /*049e*/ 	.byte	0xff
	.zero		1


	//   ....[59]....
        /*04a0*/ 	.word	0x00001c80
        /*04a4*/ 	.word	0x000000ff
        /*04a8*/ 	.word	0x00000090
        /*04ac*/ 	.short	0x010a
        /*04ae*/ 	.byte	0x04
	.zero		1


	//   ....[60]....
        /*04b0*/ 	.word	0x00001d50
        /*04b4*/ 	.word	0x000000ff
        /*04b8*/ 	.word	0x00000090
        /*04bc*/ 	.short	0x010a
        /*04be*/ 	.byte	0x21
	.zero		1


	//   ....[61]....
        /*04c0*/ 	.word	0x00001f10
        /*04c4*/ 	.word	0x000000ff
        /*04c8*/ 	.word	0x00000090
        /*04cc*/ 	.short	0x010a
        /*04ce*/ 	.byte	0x07
	.zero		1


	//   ....[62]....
        /*04d0*/ 	.word	0x00002010
        /*04d4*/ 	.word	0x000000ff
        /*04d8*/ 	.word	0x00000138
        /*04dc*/ 	.short	0x0101
        /*04de*/ 	.byte	0x06
	.zero		1


	//   ....[63]....
        /*04e0*/ 	.word	0x00002030
        /*04e4*/ 	.word	0x000000ff
        /*04e8*/ 	.word	0x00000090
        /*04ec*/ 	.short	0x010a
        /*04ee*/ 	.byte	0x04
	.zero		1


	//   ....[64]....
        /*04f0*/ 	.word	0x000020b0
        /*04f4*/ 	.word	0x000000ff
        /*04f8*/ 	.word	0x00000090
        /*04fc*/ 	.short	0x010a
        /*04fe*/ 	.byte	0x11
	.zero		1


	//   ....[65]....
        /*0500*/ 	.word	0x00002240
        /*0504*/ 	.word	0x000000ff
        /*0508*/ 	.word	0x00000090
        /*050c*/ 	.short	0x010a
        /*050e*/ 	.byte	0x08
	.zero		1


	//   ....[66]....
        /*0510*/ 	.word	0x000023a0
        /*0514*/ 	.word	0x00000003
        /*0518*/ 	.word	0x00000140
        /*051c*/ 	.short	0x010a
        /*051e*/ 	.byte	0xff
	.zero		1


	//   ....[67]....
        /*0520*/ 	.word	0x000024f0
        /*0524*/ 	.word	0x00000000
        /*0528*/ 	.word	0x00000000
        /*052c*/ 	.short	0x0101
        /*052e*/ 	.byte	0xff
	.zero		1


	//   ....[68]....
        /*0530*/ 	.word	0x00002a90
        /*0534*/ 	.word	0x000000ff
        /*0538*/ 	.word	0x00000000
        /*053c*/ 	.short	0x010a
        /*053e*/ 	.byte	0x04
	.zero		1


	//   ....[69]....
        /*0540*/ 	.word	0x00002b20
        /*0544*/ 	.word	0x000000ff
        /*0548*/ 	.word	0x00000000
        /*054c*/ 	.short	0x010a
        /*054e*/ 	.byte	0x05
	.zero		1


	//   ....[70]....
        /*0550*/ 	.word	0x00002bb0
        /*0554*/ 	.word	0x000000ff
        /*0558*/ 	.word	0x00000000
        /*055c*/ 	.short	0x010a
        /*055e*/ 	.byte	0x05
	.zero		1


	//   ....[71]....
        /*0560*/ 	.word	0x00002c40
        /*0564*/ 	.word	0x000000ff
        /*0568*/ 	.word	0x00000000
        /*056c*/ 	.short	0x010a
        /*056e*/ 	.byte	0x05
	.zero		1


	//   ....[72]....
        /*0570*/ 	.word	0x00002cd0
        /*0574*/ 	.word	0x000000ff
        /*0578*/ 	.word	0x00000000
        /*057c*/ 	.short	0x010a
        /*057e*/ 	.byte	0x05
	.zero		1


	//   ....[73]....
        /*0580*/ 	.word	0x00002d60
        /*0584*/ 	.word	0x000000ff
        /*0588*/ 	.word	0x00000000
        /*058c*/ 	.short	0x010a
        /*058e*/ 	.byte	0x05
	.zero		1


	//   ....[74]....
        /*0590*/ 	.word	0x00002df0
        /*0594*/ 	.word	0x000000ff
        /*0598*/ 	.word	0x00000000
        /*059c*/ 	.short	0x010a
        /*059e*/ 	.byte	0x05
	.zero		1


	//   ....[75]....
        /*05a0*/ 	.word	0x00002e80
        /*05a4*/ 	.word	0x000000ff
        /*05a8*/ 	.word	0x00000000
        /*05ac*/ 	.short	0x010a
        /*05ae*/ 	.byte	0x05
	.zero		1


	//   ....[76]....
        /*05b0*/ 	.word	0x00002f10
        /*05b4*/ 	.word	0x000000ff
        /*05b8*/ 	.word	0x00000000
        /*05bc*/ 	.short	0x010a
        /*05be*/ 	.byte	0x05
	.zero		1


	//   ....[77]....
        /*05c0*/ 	.word	0x00002fa0
        /*05c4*/ 	.word	0x000000ff
        /*05c8*/ 	.word	0x00000000
        /*05cc*/ 	.short	0x010a
        /*05ce*/ 	.byte	0x05
	.zero		1


	//   ....[78]....
        /*05d0*/ 	.word	0x00003030
        /*05d4*/ 	.word	0x000000ff
        /*05d8*/ 	.word	0x00000000
        /*05dc*/ 	.short	0x010a
        /*05de*/ 	.byte	0x05
	.zero		1


	//   ....[79]....
        /*05e0*/ 	.word	0x000030c0
        /*05e4*/ 	.word	0x000000ff
        /*05e8*/ 	.word	0x00000000
        /*05ec*/ 	.short	0x010a
        /*05ee*/ 	.byte	0x05
	.zero		1


	//   ....[80]....
        /*05f0*/ 	.word	0x00003150
        /*05f4*/ 	.word	0x000000ff
        /*05f8*/ 	.word	0x00000000
        /*05fc*/ 	.short	0x010a
        /*05fe*/ 	.byte	0x05
	.zero		1


	//   ....[81]....
        /*0600*/ 	.word	0x000031e0
        /*0604*/ 	.word	0x000000ff
        /*0608*/ 	.word	0x00000000
        /*060c*/ 	.short	0x010a
        /*060e*/ 	.byte	0x05
	.zero		1


	//   ....[82]....
        /*0610*/ 	.word	0x00003270
        /*0614*/ 	.word	0x000000ff
        /*0618*/ 	.word	0x00000000
        /*061c*/ 	.short	0x010a
        /*061e*/ 	.byte	0x05
	.zero		1


	//   ....[83]....
        /*0620*/ 	.word	0x00003300
        /*0624*/ 	.word	0x000000ff
        /*0628*/ 	.word	0x00000000
        /*062c*/ 	.short	0x010a
        /*062e*/ 	.byte	0x05
	.zero		1


	//   ....[84]....
        /*0630*/ 	.word	0x00003390
        /*0634*/ 	.word	0x000000ff
        /*0638*/ 	.word	0x00000000
        /*063c*/ 	.short	0x010a
        /*063e*/ 	.byte	0x05
	.zero		1


	//   ....[85]....
        /*0640*/ 	.word	0x00003430
        /*0644*/ 	.word	0x00000000
        /*0648*/ 	.word	0x00000000
        /*064c*/ 	.short	0x010a
        /*064e*/ 	.byte	0xff
	.zero		1


	//   ....[86]....
        /*0650*/ 	.word	0x00003550
        /*0654*/ 	.word	0x00000002
        /*0658*/ 	.word	0x000001a0
        /*065c*/ 	.short	0x010a
        /*065e*/ 	.byte	0xff
	.zero		1


	//   ....[87]....
        /*0660*/ 	.word	0x000035c0
        /*0664*/ 	.word	0x00000002
        /*0668*/ 	.word	0x00000000
        /*066c*/ 	.short	0x0101
        /*066e*/ 	.byte	0xff
	.zero		1


	//   ....[88]....
        /*0670*/ 	.word	0x000035e0
        /*0674*/ 	.word	0x000000ff
        /*0678*/ 	.word	0x00000150
        /*067c*/ 	.short	0x010a
        /*067e*/ 	.byte	0x04
	.zero		1


	//   ....[89]....
        /*0680*/ 	.word	0x00003700
        /*0684*/ 	.word	0x00000002
        /*0688*/ 	.word	0x00000140
        /*068c*/ 	.short	0x010a
        /*068e*/ 	.byte	0xff
	.zero		1


	//   ....[90]....
        /*0690*/ 	.word	0x00003800
        /*0694*/ 	.word	0x00000002
        /*0698*/ 	.word	0x00000000
        /*069c*/ 	.short	0x0101
        /*069e*/ 	.byte	0xff
	.zero		1


	//   ....[91]....
        /*06a0*/ 	.word	0x00003890
        /*06a4*/ 	.word	0x000000ff
        /*06a8*/ 	.word	0x00000150
        /*06ac*/ 	.short	0x0106
        /*06ae*/ 	.byte	0x04
	.zero		1


	//   ....[92]....
        /*06b0*/ 	.word	0x000038b0
        /*06b4*/ 	.word	0x000000ff
        /*06b8*/ 	.word	0x00000150
        /*06bc*/ 	.short	0x010a
        /*06be*/ 	.byte	0x04
	.zero		1


	//   ....[93]....
        /*06c0*/ 	.word	0x00003940
        /*06c4*/ 	.word	0x000000ff
        /*06c8*/ 	.word	0x00000150
        /*06cc*/ 	.short	0x0106
        /*06ce*/ 	.byte	0x07
	.zero		1


	//   ....[94]....
        /*06d0*/ 	.word	0x00003980
        /*06d4*/ 	.word	0x00000000
        /*06d8*/ 	.word	0x00000150
        /*06dc*/ 	.short	0x010a
        /*06de*/ 	.byte	0xff
	.zero		1


	//   ....[95]....
        /*06e0*/ 	.word	0x00003bc0
        /*06e4*/ 	.word	0x000000ff
        /*06e8*/ 	.word	0x00000008
        /*06ec*/ 	.short	0x010a
        /*06ee*/ 	.byte	0x05
	.zero		1


	//   ....[96]....
        /*06f0*/ 	.word	0x00003be0
        /*06f4*/ 	.word	0x000000ff
        /*06f8*/ 	.word	0x00000008
        /*06fc*/ 	.short	0x010a
        /*06fe*/ 	.byte	0x05
	.zero		1


	//   ....[97]....
        /*0700*/ 	.word	0x00003d70
        /*0704*/ 	.word	0x000000ff
        /*0708*/ 	.word	0x00000008
        /*070c*/ 	.short	0x010a
        /*070e*/ 	.byte	0x05
	.zero		1


	//   ....[98]....
        /*0710*/ 	.word	0x00003d90
        /*0714*/ 	.word	0x000000ff
        /*0718*/ 	.word	0x00000008
        /*071c*/ 	.short	0x010a
        /*071e*/ 	.byte	0x05
	.zero		1


	//   ....[99]....
        /*0720*/ 	.word	0x00003e50
        /*0724*/ 	.word	0x000000ff
        /*0728*/ 	.word	0x00000000
        /*072c*/ 	.short	0x0101
        /*072e*/ 	.byte	0x04
	.zero		1


	//   ....[100]....
        /*0730*/ 	.word	0x00004190
        /*0734*/ 	.word	0x00000000
        /*0738*/ 	.word	0x00000140
        /*073c*/ 	.short	0x010a
        /*073e*/ 	.byte	0xff
	.zero		1


	//   ....[101]....
        /*0740*/ 	.word	0x00004250
        /*0744*/ 	.word	0x00000000
        /*0748*/ 	.word	0x00000000
        /*074c*/ 	.short	0x0101
        /*074e*/ 	.byte	0xff
	.zero		1


	//   ....[102]....
        /*0750*/ 	.word	0x00004310
        /*0754*/ 	.word	0x000000ff
        /*0758*/ 	.word	0x00000000
        /*075c*/ 	.short	0x010a
        /*075e*/ 	.byte	0x04
	.zero		1


	//   ....[103]....
        /*0760*/ 	.word	0x00004320
        /*0764*/ 	.word	0x000000ff
        /*0768*/ 	.word	0x00000180
        /*076c*/ 	.short	0x010a
        /*076e*/ 	.byte	0x1f
	.zero		1


	//   ....[104]....
        /*0770*/ 	.word	0x000043d0
        /*0774*/ 	.word	0x000000ff
        /*0778*/ 	.word	0x00000000
        /*077c*/ 	.short	0x010a
        /*077e*/ 	.byte	0x05
	.zero		1


	//   ....[105]....
        /*0780*/ 	.word	0x00004500
        /*0784*/ 	.word	0x000000ff
        /*0788*/ 	.word	0x00000000
        /*078c*/ 	.short	0x010a
        /*078e*/ 	.byte	0x04
	.zero		1


	//   ....[106]....
        /*0790*/ 	.word	0x00004800
        /*0794*/ 	.word	0x000000ff
        /*0798*/ 	.word	0x00000000
        /*079c*/ 	.short	0x010a
        /*079e*/ 	.byte	0x04
	.zero		1


	//   ....[107]....
        /*07a0*/ 	.word	0x00004890
        /*07a4*/ 	.word	0x000000ff
        /*07a8*/ 	.word	0x00000000
        /*07ac*/ 	.short	0x010a
        /*07ae*/ 	.byte	0x05
	.zero		1


	//   ....[108]....
        /*07b0*/ 	.word	0x00004920
        /*07b4*/ 	.word	0x000000ff
        /*07b8*/ 	.word	0x00000000
        /*07bc*/ 	.short	0x010a
        /*07be*/ 	.byte	0x05
	.zero		1


	//   ....[109]....
        /*07c0*/ 	.word	0x000049c0
        /*07c4*/ 	.word	0x00000000
        /*07c8*/ 	.word	0x00000000
        /*07cc*/ 	.short	0x010a
        /*07ce*/ 	.byte	0xff
	.zero		1


	//   ....[110]....
        /*07d0*/ 	.word	0x00004a00
        /*07d4*/ 	.word	0x00000000
        /*07d8*/ 	.word	0x00000000
        /*07dc*/ 	.short	0x010a
        /*07de*/ 	.byte	0xff
	.zero		1


	//   ....[111]....
        /*07e0*/ 	.word	0x00004a70
        /*07e4*/ 	.word	0x000000ff
        /*07e8*/ 	.word	0x00000000
        /*07ec*/ 	.short	0x0101
        /*07ee*/ 	.byte	0x04
	.zero		1


	//   ....[112]....
        /*07f0*/ 	.word	0x00004ab0
        /*07f4*/ 	.word	0x000000ff
        /*07f8*/ 	.word	0x000001c0
        /*07fc*/ 	.short	0x010a
        /*07fe*/ 	.byte	0x1a
	.zero		1


	//   ....[113]....
        /*0800*/ 	.word	0x00004b00
        /*0804*/ 	.word	0x000000ff
        /*0808*/ 	.word	0x00000000
        /*080c*/ 	.short	0x0101
        /*080e*/ 	.byte	0x04
	.zero		1


	//   ....[114]....
        /*0810*/ 	.word	0x00004f70
        /*0814*/ 	.word	0x00000007
        /*0818*/ 	.word	0x00000140
        /*081c*/ 	.short	0x010a
        /*081e*/ 	.byte	0xff
	.zero		1


	//   ....[115]....
        /*0820*/ 	.word	0x000050e0
        /*0824*/ 	.word	0x00000000
        /*0828*/ 	.word	0x00000000
        /*082c*/ 	.short	0x0101
        /*082e*/ 	.byte	0xff
	.zero		1


	//   ....[116]....
        /*0830*/ 	.word	0x00005550
        /*0834*/ 	.word	0x000000ff
        /*0838*/ 	.word	0x00000138
        /*083c*/ 	.short	0x010a
        /*083e*/ 	.byte	0x11
	.zero		1


	//   ....[117]....
        /*0840*/ 	.word	0x000056d0
        /*0844*/ 	.word	0x000000ff
        /*0848*/ 	.word	0x00000128
        /*084c*/ 	.short	0x010a
        /*084e*/ 	.byte	0x11
	.zero		1


	//   ....[118]....
        /*0850*/ 	.word	0x000058e0
        /*0854*/ 	.word	0x000000ff
        /*0858*/ 	.word	0x00000120
        /*085c*/ 	.short	0x010b
        /*085e*/ 	.byte	0x11
	.zero		1


	//   ....[119]....
        /*0860*/ 	.word	0x000058f0
        /*0864*/ 	.word	0x000000ff
        /*0868*/ 	.word	0x00000000
        /*086c*/ 	.short	0x0101
        /*086e*/ 	.byte	0x37
	.zero		1


	//   ....[120]....
        /*0870*/ 	.word	0x00005930
        /*0874*/ 	.word	0x00000000
        /*0878*/ 	.word	0x00000128
        /*087c*/ 	.short	0x010a
        /*087e*/ 	.byte	0xff
	.zero		1


	//   ....[121]....
        /*0880*/ 	.word	0x00005c70
        /*0884*/ 	.word	0x00000003
        /*0888*/ 	.word	0x00000140
        /*088c*/ 	.short	0x010a
        /*088e*/ 	.byte	0xff
	.zero		1


	//   ....[122]....
        /*0890*/ 	.word	0x00005df0
        /*0894*/ 	.word	0x00000000
        /*0898*/ 	.word	0x00000000
        /*089c*/ 	.short	0x0101
        /*089e*/ 	.byte	0xff
	.zero		1


	//   ....[123]....
        /*08a0*/ 	.word	0x00006860
        /*08a4*/ 	.word	0x000000ff
        /*08a8*/ 	.word	0x00000120
        /*08ac*/ 	.short	0x010a
        /*08ae*/ 	.byte	0x2c
	.zero		1


	//   ....[124]....
        /*08b0*/ 	.word	0x00006870
        /*08b4*/ 	.word	0x00000053
        /*08b8*/ 	.word	0x00000160
        /*08bc*/ 	.short	0x010a
        /*08be*/ 	.byte	0xff
	.zero		1


	//   ....[125]....
        /*08c0*/ 	.word	0x000069c0
        /*08c4*/ 	.word	0x000000ff
        /*08c8*/ 	.word	0x00000120
        /*08cc*/ 	.short	0x010a
        /*08ce*/ 	.byte	0x2c
	.zero		1


	//   ....[126]....
        /*08d0*/ 	.word	0x00006aa0
        /*08d4*/ 	.word	0x000000ff
        /*08d8*/ 	.word	0x00000000
        /*08dc*/ 	.short	0x0101
        /*08de*/ 	.byte	0x04
	.zero		1


	//   ....[127]....
        /*08e0*/ 	.word	0x00006b00
        /*08e4*/ 	.word	0x00000053
        /*08e8*/ 	.word	0x00000160
        /*08ec*/ 	.short	0x010a
        /*08ee*/ 	.byte	0xff
	.zero		1


	//   ....[128]....
        /*08f0*/ 	.word	0x00006d60
        /*08f4*/ 	.word	0x00000053
        /*08f8*/ 	.word	0x00000000
        /*08fc*/ 	.short	0x0101
        /*08fe*/ 	.byte	0xff
	.zero		1


	//   ....[129]....
        /*0900*/ 	.word	0x000077a0
        /*0904*/ 	.word	0x00000000
        /*0908*/ 	.word	0x000001b0
        /*090c*/ 	.short	0x010a
        /*090e*/ 	.byte	0xff
	.zero		1


	//   ....[130]....
        /*0910*/ 	.word	0x00007800
        /*0914*/ 	.word	0x00000000
        /*0918*/ 	.word	0x00000090
        /*091c*/ 	.short	0x010a
        /*091e*/ 	.byte	0xff
	.zero		1


	//   ....[131]....
        /*0920*/ 	.word	0x00007860
        /*0924*/ 	.word	0x00000000
        /*0928*/ 	.word	0x00000090
        /*092c*/ 	.short	0x010a
        /*092e*/ 	.byte	0xff
	.zero		1


	//   ....[132]....
        /*0930*/ 	.word	0x000078b0
        /*0934*/ 	.word	0x00000003
        /*0938*/ 	.word	0x00000140
        /*093c*/ 	.short	0x010a
        /*093e*/ 	.byte	0xff
	.zero		1


	//   ....[133]....
        /*0940*/ 	.word	0x00007910
        /*0944*/ 	.word	0x00000000
        /*0948*/ 	.word	0x00000000
        /*094c*/ 	.short	0x010a
        /*094e*/ 	.byte	0xff
	.zero		1


	//   ....[134]....
        /*0950*/ 	.word	0x00007970
        /*0954*/ 	.word	0x00000000
        /*0958*/ 	.word	0x00000000
        /*095c*/ 	.short	0x010a
        /*095e*/ 	.byte	0xff
	.zero		1


	//   ....[135]....
        /*0960*/ 	.word	0x000079d0
        /*0964*/ 	.word	0x00000000
        /*0968*/ 	.word	0x00000000
        /*096c*/ 	.short	0x010a
        /*096e*/ 	.byte	0xff
	.zero		1


	//   ....[136]....
        /*0970*/ 	.word	0x00007a30
        /*0974*/ 	.word	0x00000000
        /*0978*/ 	.word	0x00000000
        /*097c*/ 	.short	0x010a
        /*097e*/ 	.byte	0xff
	.zero		1


	//   ....[137]....
        /*0980*/ 	.word	0x00007a90
        /*0984*/ 	.word	0x00000000
        /*0988*/ 	.word	0x00000000
        /*098c*/ 	.short	0x010a
        /*098e*/ 	.byte	0xff
	.zero		1


	//   ....[138]....
        /*0990*/ 	.word	0x00007af0
        /*0994*/ 	.word	0x00000000
        /*0998*/ 	.word	0x00000000
        /*099c*/ 	.short	0x010a
        /*099e*/ 	.byte	0xff
	.zero		1


	//   ....[139]....
        /*09a0*/ 	.word	0x00007b50
        /*09a4*/ 	.word	0x00000000
        /*09a8*/ 	.word	0x00000000
        /*09ac*/ 	.short	0x010a
        /*09ae*/ 	.byte	0xff
	.zero		1


	//   ....[140]....
        /*09b0*/ 	.word	0x00007bb0
        /*09b4*/ 	.word	0x00000000
        /*09b8*/ 	.word	0x00000000
        /*09bc*/ 	.short	0x010a
        /*09be*/ 	.byte	0xff
	.zero		1


	//   ....[141]....
        /*09c0*/ 	.word	0x00007c10
        /*09c4*/ 	.word	0x00000000
        /*09c8*/ 	.word	0x00000000
        /*09cc*/ 	.short	0x010a
        /*09ce*/ 	.byte	0xff
	.zero		1


	//   ....[142]....
        /*09d0*/ 	.word	0x00007c70
        /*09d4*/ 	.word	0x00000000
        /*09d8*/ 	.word	0x00000000
        /*09dc*/ 	.short	0x010a
        /*09de*/ 	.byte	0xff
	.zero		1


	//   ....[143]....
        /*09e0*/ 	.word	0x00007cd0
        /*09e4*/ 	.word	0x00000000
        /*09e8*/ 	.word	0x00000000
        /*09ec*/ 	.short	0x010a
        /*09ee*/ 	.byte	0xff
	.zero		1


	//   ....[144]....
        /*09f0*/ 	.word	0x00007d30
        /*09f4*/ 	.word	0x00000000
        /*09f8*/ 	.word	0x00000000
        /*09fc*/ 	.short	0x010a
        /*09fe*/ 	.byte	0xff
	.zero		1


	//   ....[145]....
        /*0a00*/ 	.word	0x00007d90
        /*0a04*/ 	.word	0x00000000
        /*0a08*/ 	.word	0x00000000
        /*0a0c*/ 	.short	0x010a
        /*0a0e*/ 	.byte	0xff
	.zero		1


	//   ....[146]....
        /*0a10*/ 	.word	0x00007df0
        /*0a14*/ 	.word	0x00000000
        /*0a18*/ 	.word	0x00000000
        /*0a1c*/ 	.short	0x010a
        /*0a1e*/ 	.byte	0xff
	.zero		1


	//   ....[147]....
        /*0a20*/ 	.word	0x00007e50
        /*0a24*/ 	.word	0x00000000
        /*0a28*/ 	.word	0x00000000
        /*0a2c*/ 	.short	0x010a
        /*0a2e*/ 	.byte	0xff
	.zero		1


	//   ....[148]....
        /*0a30*/ 	.word	0x00007eb0
        /*0a34*/ 	.word	0x00000000
        /*0a38*/ 	.word	0x00000000
        /*0a3c*/ 	.short	0x010a
        /*0a3e*/ 	.byte	0xff
	.zero		1


	//   ....[149]....
        /*0a40*/ 	.word	0x00007f10
        /*0a44*/ 	.word	0x00000000
        /*0a48*/ 	.word	0x00000000
        /*0a4c*/ 	.short	0x010a
        /*0a4e*/ 	.byte	0xff
	.zero		1


	//   ....[150]....
        /*0a50*/ 	.word	0x00007f60
        /*0a54*/ 	.word	0x00000002
        /*0a58*/ 	.word	0x000001a0
        /*0a5c*/ 	.short	0x010a
        /*0a5e*/ 	.byte	0xff
	.zero		1


	//   ....[151]....
        /*0a60*/ 	.word	0x00007fc0
        /*0a64*/ 	.word	0x00000002
        /*0a68*/ 	.word	0x00000150
        /*0a6c*/ 	.short	0x010a
        /*0a6e*/ 	.byte	0xff
	.zero		1


	//   ....[152]....
        /*0a70*/ 	.word	0x00008010
        /*0a74*/ 	.word	0x00000002
        /*0a78*/ 	.word	0x00000140
        /*0a7c*/ 	.short	0x010a
        /*0a7e*/ 	.byte	0xff
	.zero		1


	//   ....[153]....
        /*0a80*/ 	.word	0x00008070
        /*0a84*/ 	.word	0x00000000
        /*0a88*/ 	.word	0x00000150
        /*0a8c*/ 	.short	0x010a
        /*0a8e*/ 	.byte	0xff
	.zero		1


	//   ....[154]....
        /*0a90*/ 	.word	0x000080d0
        /*0a94*/ 	.word	0x00000005
        /*0a98*/ 	.word	0x00000008
        /*0a9c*/ 	.short	0x010a
        /*0a9e*/ 	.byte	0xff
	.zero		1


	//   ....[155]....
        /*0aa0*/ 	.word	0x000081c0
        /*0aa4*/ 	.word	0x00000000
        /*0aa8*/ 	.word	0x00000008
        /*0aac*/ 	.short	0x010a
        /*0aae*/ 	.byte	0xff
	.zero		1


	//   ....[156]....
        /*0ab0*/ 	.word	0x00008210
        /*0ab4*/ 	.word	0x00000000
        /*0ab8*/ 	.word	0x00000140
        /*0abc*/ 	.short	0x010a
        /*0abe*/ 	.byte	0xff
	.zero		1


	//   ....[157]....
        /*0ac0*/ 	.word	0x00008270
        /*0ac4*/ 	.word	0x00000000
        /*0ac8*/ 	.word	0x00000180
        /*0acc*/ 	.short	0x010a
        /*0ace*/ 	.byte	0xff
	.zero		1


	//   ....[158]....
        /*0ad0*/ 	.word	0x000082d0
        /*0ad4*/ 	.word	0x00000000
        /*0ad8*/ 	.word	0x00000000
        /*0adc*/ 	.short	0x010a
        /*0ade*/ 	.byte	0xff
	.zero		1


	//   ....[159]....
        /*0ae0*/ 	.word	0x00008330
        /*0ae4*/ 	.word	0x00000000
        /*0ae8*/ 	.word	0x00000000
        /*0aec*/ 	.short	0x010a
        /*0aee*/ 	.byte	0xff
	.zero		1


	//   ....[160]....
        /*0af0*/ 	.word	0x00008390
        /*0af4*/ 	.word	0x00000000
        /*0af8*/ 	.word	0x00000000
        /*0afc*/ 	.short	0x010a
        /*0afe*/ 	.byte	0xff
	.zero		1


	//   ....[161]....
        /*0b00*/ 	.word	0x000083f0
        /*0b04*/ 	.word	0x00000000
        /*0b08*/ 	.word	0x00000000
        /*0b0c*/ 	.short	0x010a
        /*0b0e*/ 	.byte	0xff
	.zero		1


	//   ....[162]....
        /*0b10*/ 	.word	0x00008450
        /*0b14*/ 	.word	0x00000000
        /*0b18*/ 	.word	0x000001c0
        /*0b1c*/ 	.short	0x010a
        /*0b1e*/ 	.byte	0xff
	.zero		1


	//   ....[163]....
        /*0b20*/ 	.word	0x000084a0
        /*0b24*/ 	.word	0x00000007
        /*0b28*/ 	.word	0x00000140
        /*0b2c*/ 	.short	0x010a
        /*0b2e*/ 	.byte	0xff
	.zero		1


	//   ....[164]....
        /*0b30*/ 	.word	0x00008500
        /*0b34*/ 	.word	0x00000000
        /*0b38*/ 	.word	0x00000138
        /*0b3c*/ 	.short	0x010a
        /*0b3e*/ 	.byte	0xff
	.zero		1


	//   ....[165]....
        /*0b40*/ 	.word	0x00008560
        /*0b44*/ 	.word	0x00000000
        /*0b48*/ 	.word	0x00000128
        /*0b4c*/ 	.short	0x010a
        /*0b4e*/ 	.byte	0xff
	.zero		1


	//   ....[166]....
        /*0b50*/ 	.word	0x000085b0
        /*0b54*/ 	.word	0x00000003
        /*0b58*/ 	.word	0x00000140
        /*0b5c*/ 	.short	0x010a
        /*0b5e*/ 	.byte	0xff
	.zero		1


	//   ....[167]....
        /*0b60*/ 	.word	0x00008610
        /*0b64*/ 	.word	0x00000000
        /*0b68*/ 	.word	0x00000120
        /*0b6c*/ 	.short	0x010a
        /*0b6e*/ 	.byte	0xff
	.zero		1


	//   ....[168]....
        /*0b70*/ 	.word	0x00008660
        /*0b74*/ 	.word	0x00000053
        /*0b78*/ 	.word	0x00000160
        /*0b7c*/ 	.short	0x010a
        /*0b7e*/ 	.byte	0xff
	.zero		1


	//----- nvinfo : EIATTR_NUM_MBARRIERS
	.align		4
.L_47:
        /*0b80*/ 	.byte	0x03, 0x38
        /*0b82*/ 	.short	0x0039


	//----- nvinfo : EIATTR_EXIT_INSTR_OFFSETS
	.align		4
        /*0b84*/ 	.byte	0x04, 0x1c
        /*0b86*/ 	.short	(.L_49 - .L_48)


	//   ....[0]....
.L_48:
        /*0b88*/ 	.word	0x00003460


	//   ....[1]....
        /*0b8c*/ 	.word	0x00003950


	//   ....[2]....
        /*0b90*/ 	.word	0x000039b0


	//   ....[3]....
        /*0b94*/ 	.word	0x00004d30


	//   ....[4]....
        /*0b98*/ 	.word	0x00005960


	//   ....[5]....
        /*0b9c*/ 	.word	0x000059a0


	//   ....[6]....
        /*0ba0*/ 	.word	0x00007790


	//----- nvinfo : EIATTR_MAX_THREADS
	.align		4
.L_49:
        /*0ba4*/ 	.byte	0x04, 0x05
        /*0ba6*/ 	.short	(.L_51 - .L_50)
.L_50:
        /*0ba8*/ 	.word	0x00000100
        /*0bac*/ 	.word	0x00000001
        /*0bb0*/ 	.word	0x00000001


	//----- nvinfo : EIATTR_CRS_STACK_SIZE
	.align		4
.L_51:
        /*0bb4*/ 	.byte	0x04, 0x1e
        /*0bb6*/ 	.short	(.L_53 - .L_52)
.L_52:
        /*0bb8*/ 	.word	0x00000000


	//----- nvinfo : EIATTR_CBANK_PARAM_SIZE
	.align		4
.L_53:
        /*0bbc*/ 	.byte	0x03, 0x19
        /*0bbe*/ 	.short	0x0800


	//----- nvinfo : EIATTR_PARAM_CBANK
	.align		4
        /*0bc0*/ 	.byte	0x04, 0x0a
        /*0bc2*/ 	.short	(.L_55 - .L_54)
	.align		4
.L_54:
        /*0bc4*/ 	.word	index@(.nv.constant0._ZN7cutlass13device_kernelINS_4gemm6kernel13GemmUniversalIN4cute5tupleIJiiiiEEENS1_10collective13CollectiveMmaINS1_35MainloopSm100TmaUmmaWarpSpecializedILi18ELi2ELi4ENS5_IJNS4_1CILi2EEESB_NSA_ILi1EEEEEEEENS5_IJNSA_ILi128EEENSA_ILi64EEESF_EEEaNS5_IJlSC_lEEEaSI_NS4_8TiledMMAINS4_8MMA_AtomIJNS4_21SM100_MMA_S8_2x1SM_SSIaaiLi128ELi64ELNS4_4UMMA5MajorE0ELSN_0ELNSM_8SaturateE0EEEEEENS4_6LayoutINS5_IJSC_SC_SC_EEENS5_IJNSA_ILi0EEEST_ST_EEEEENS5_IJNS4_10UnderscoreESW_SW_EEEEENS4_28SM100_TMA_2SM_LOAD_MULTICASTENS4_14ComposedLayoutINS4_7SwizzleILi3ELi4ELi3EEENS4_18smem_ptr_flag_bitsILi8EEENSR_INS5_IJNSA_ILi8EEESF_EEENS5_IJSF_SC_EEEEEEEvNS4_8identityENS4_18SM100_TMA_2SM_LOADES19_vS1A_EENS_8epilogue10collective18CollectiveEpilogueINS1D_23Sm100TmaWarpSpecializedILi1ELi1ELi32ELb0ELb0EEEJNS5_IJSG_SG_SF_EEENS5_IJNSR_ISG_SC_EES1J_EEEaSI_aSI_NS1D_6fusion15FusionCallbacksIS1H_NS1L_17LinearCombinationIaiaiLNS_15FloatRoundStyleE2EEES1I_S1K_JEEENS4_5SM1004TMEM4LOAD26SM100_TMEM_LOAD_32dp32b32xENS4_13SM90_TMA_LOADENS10_INS11_ILi2ELi4ELi3EEES14_NSR_INS5_IJS15_SG_EEENS5_IJSG_SC_EEEEEEENS4_39AutoVectorizingCopyWithAssumedAlignmentILi128EEENS4_14SM90_TMA_STOREES20_S22_S22_EEEvvEEEEvNT_6ParamsE)
        /*0bc8*/ 	.short	0x0380
        /*0bca*/ 	.short	0x0800


	//----- nvinfo : EIATTR_SW_WAR
	.align		4
.L_55:
        /*0bcc*/ 	.byte	0x04, 0x36
        /*0bce*/ 	.short	(.L_57 - .L_56)
.L_56:
        /*0bd0*/ 	.word	0x00000008
.L_57:


//--------------------- .nv.callgraph             --------------------------
	.section	.nv.callgraph,"",@"SHT_CUDA_CALLGRAPH"
	.align	4
	.sectionentsize	8
	.align		4
        /*0000*/ 	.word	0x00000000
	.align		4
        /*0004*/ 	.word	0xffffffff
	.align		4
        /*0008*/ 	.word	index@(_ZN7cutlass13device_kernelINS_4gemm6kernel13GemmUniversalIN4cute5tupleIJiiiiEEENS1_10collective13CollectiveMmaINS1_35MainloopSm100TmaUmmaWarpSpecializedILi18ELi2ELi4ENS5_IJNS4_1CILi2EEESB_NSA_ILi1EEEEEEEENS5_IJNSA_ILi128EEENSA_ILi64EEESF_EEEaNS5_IJlSC_lEEEaSI_NS4_8TiledMMAINS4_8MMA_AtomIJNS4_21SM100_MMA_S8_2x1SM_SSIaaiLi128ELi64ELNS4_4UMMA5MajorE0ELSN_0ELNSM_8SaturateE0EEEEEENS4_6LayoutINS5_IJSC_SC_SC_EEENS5_IJNSA_ILi0EEEST_ST_EEEEENS5_IJNS4_10UnderscoreESW_SW_EEEEENS4_28SM100_TMA_2SM_LOAD_MULTICASTENS4_14ComposedLayoutINS4_7SwizzleILi3ELi4ELi3EEENS4_18smem_ptr_flag_bitsILi8EEENSR_INS5_IJNSA_ILi8EEESF_EEENS5_IJSF_SC_EEEEEEEvNS4_8identityENS4_18SM100_TMA_2SM_LOADES19_vS1A_EENS_8epilogue10collective18CollectiveEpilogueINS1D_23Sm100TmaWarpSpecializedILi1ELi1ELi32ELb0ELb0EEEJNS5_IJSG_SG_SF_EEENS5_IJNSR_ISG_SC_EES1J_EEEaSI_aSI_NS1D_6fusion15FusionCallbacksIS1H_NS1L_17LinearCombinationIaiaiLNS_15FloatRoundStyleE2EEES1I_S1K_JEEENS4_5SM1004TMEM4LOAD26SM100_TMEM_LOAD_32dp32b32xENS4_13SM90_TMA_LOADENS10_INS11_ILi2ELi4ELi3EEES14_NSR_INS5_IJS15_SG_EEENS5_IJSG_SC_EEEEEEENS4_39AutoVectorizingCopyWithAssumedAlignmentILi128EEENS4_14SM90_TMA_STOREES20_S22_S22_EEEvvEEEEvNT_6ParamsE)
	.align		4
        /*000c*/ 	.word	index@(__assertfail)
	.align		4
        /*0010*/ 	.word	0x00000000
	.align		4
        /*0014*/ 	.word	0xfffffffe
	.align		4
        /*0018*/ 	.word	0x00000000
	.align		4
        /*001c*/ 	.word	0xfffffffd
	.align		4
        /*0020*/ 	.word	0x00000000
	.align		4
        /*0024*/ 	.word	0xfffffffc


//--------------------- .nv.constant4             --------------------------
	.section	.nv.constant4,"a",@progbits
	.align	8
	.align		8
.nv.constant4:
        /*0000*/ 	.dword	__assertfail
	.align		8
        /*0008*/ 	.dword	__unnamed_1
	.align		8
        /*0010*/ 	.dword	__unnamed_2
	.align		8
        /*0018*/ 	.dword	_ZN40_INTERNAL_cc78aeaf_4_k_cu_6536495d_109454cuda3std3__45__cpo5beginE
	.align		8
        /*0020*/ 	.dword	_ZN40_INTERNAL_cc78aeaf_4_k_cu_6536495d_109454cuda3std3__45__cpo3endE
	.align		8
        /*0028*/ 	.dword	_ZN40_INTERNAL_cc78aeaf_4_k_cu_6536495d_109454cuda3std3__45__cpo6cbeginE
	.align		8
        /*0030*/ 	.dword	_ZN40_INTERNAL_cc78aeaf_4_k_cu_6536495d_109454cuda3std3__45__cpo4cendE
	.align		8
        /*0038*/ 	.dword	_ZN40_INTERNAL_cc78aeaf_4_k_cu_6536495d_109454cuda3std3__442_GLOBAL__N__cc78aeaf_4_k_cu_6536495d_109456ignoreE
	.align		8
        /*0040*/ 	.dword	_ZN40_INTERNAL_cc78aeaf_4_k_cu_6536495d_109454cuda3std3__419piecewise_constructE
	.align		8
        /*0048*/ 	.dword	_ZN40_INTERNAL_cc78aeaf_4_k_cu_6536495d_109454cuda3std3__48in_placeE
	.align		8
        /*0050*/ 	.dword	_ZN40_INTERNAL_cc78aeaf_4_k_cu_6536495d_109454cuda3std6ranges3__45__cpo4swapE
	.align		8
        /*0058*/ 	.dword	_ZN40_INTERNAL_cc78aeaf_4_k_cu_6536495d_109454cuda3std6ranges3__45__cpo9iter_moveE
	.align		8
        /*0060*/ 	.dword	_ZN40_INTERNAL_cc78aeaf_4_k_cu_6536495d_109454cute7productE
	.align		8
        /*0068*/ 	.dword	_ZN40_INTERNAL_cc78aeaf_4_k_cu_6536495d_109454cute1_E
	.align		8
        /*0070*/ 	.dword	$str$25
	.align		8
        /*0078*/ 	.dword	$str$26
	.align		8
        /*0080*/ 	.dword	$str$27
	.align		8
        /*0088*/ 	.dword	$str$28


//--------------------- .text._ZN7cutlass13device_kernelINS_4gemm6kernel13GemmUniversalIN4cute5tupleIJiiiiEEENS1_10collective13CollectiveMmaINS1_35MainloopSm100TmaUmmaWarpSpecializedILi18ELi2ELi4ENS5_IJNS4_1CILi2EEESB_NSA_ILi1EEEEEEEENS5_IJNSA_ILi128EEENSA_ILi64EEESF_EEEaNS5_IJlSC_lEEEaSI_NS4_8TiledMMAINS4_8MMA_AtomIJNS4_21SM100_MMA_S8_2x1SM_SSIaaiLi128ELi64ELNS4_4UMMA5MajorE0ELSN_0ELNSM_8SaturateE0EEEEEENS4_6LayoutINS5_IJSC_SC_SC_EEENS5_IJNSA_ILi0EEEST_ST_EEEEENS5_IJNS4_10UnderscoreESW_SW_EEEEENS4_28SM100_TMA_2SM_LOAD_MULTICASTENS4_14ComposedLayoutINS4_7SwizzleILi3ELi4ELi3EEENS4_18smem_ptr_flag_bitsILi8EEENSR_INS5_IJNSA_ILi8EEESF_EEENS5_IJSF_SC_EEEEEEEvNS4_8identityENS4_18SM100_TMA_2SM_LOADES19_vS1A_EENS_8epilogue10collective18CollectiveEpilogueINS1D_23Sm100TmaWarpSpecializedILi1ELi1ELi32ELb0ELb0EEEJNS5_IJSG_SG_SF_EEENS5_IJNSR_ISG_SC_EES1J_EEEaSI_aSI_NS1D_6fusion15FusionCallbacksIS1H_NS1L_17LinearCombinationIaiaiLNS_15FloatRoundStyleE2EEES1I_S1K_JEEENS4_5SM1004TMEM4LOAD26SM100_TMEM_LOAD_32dp32b32xENS4_13SM90_TMA_LOADENS10_INS11_ILi2ELi4ELi3EEES14_NSR_INS5_IJS15_SG_EEENS5_IJSG_SC_EEEEEEENS4_39AutoVectorizingCopyWithAssumedAlignmentILi128EEENS4_14SM90_TMA_STOREES20_S22_S22_EEEvvEEEEvNT_6ParamsE --------------------------
	.section	.text._ZN7cutlass13device_kernelINS_4gemm6kernel13GemmUniversalIN4cute5tupleIJiiiiEEENS1_10collective13CollectiveMmaINS1_35MainloopSm100TmaUmmaWarpSpecializedILi18ELi2ELi4ENS5_IJNS4_1CILi2EEESB_NSA_ILi1EEEEEEEENS5_IJNSA_ILi128EEENSA_ILi64EEESF_EEEaNS5_IJlSC_lEEEaSI_NS4_8TiledMMAINS4_8MMA_AtomIJNS4_21SM100_MMA_S8_2x1SM_SSIaaiLi128ELi64ELNS4_4UMMA5MajorE0ELSN_0ELNSM_8SaturateE0EEEEEENS4_6LayoutINS5_IJSC_SC_SC_EEENS5_IJNSA_ILi0EEEST_ST_EEEEENS5_IJNS4_10UnderscoreESW_SW_EEEEENS4_28SM100_TMA_2SM_LOAD_MULTICASTENS4_14ComposedLayoutINS4_7SwizzleILi3ELi4ELi3EEENS4_18smem_ptr_flag_bitsILi8EEENSR_INS5_IJNSA_ILi8EEESF_EEENS5_IJSF_SC_EEEEEEEvNS4_8identityENS4_18SM100_TMA_2SM_LOADES19_vS1A_EENS_8epilogue10collective18CollectiveEpilogueINS1D_23Sm100TmaWarpSpecializedILi1ELi1ELi32ELb0ELb0EEEJNS5_IJSG_SG_SF_EEENS5_IJNSR_ISG_SC_EES1J_EEEaSI_aSI_NS1D_6fusion15FusionCallbacksIS1H_NS1L_17LinearCombinationIaiaiLNS_15FloatRoundStyleE2EEES1I_S1K_JEEENS4_5SM1004TMEM4LOAD26SM100_TMEM_LOAD_32dp32b32xENS4_13SM90_TMA_LOADENS10_INS11_ILi2ELi4ELi3EEES14_NSR_INS5_IJS15_SG_EEENS5_IJSG_SC_EEEEEEENS4_39AutoVectorizingCopyWithAssumedAlignmentILi128EEENS4_14SM90_TMA_STOREES20_S22_S22_EEEvvEEEEvNT_6ParamsE,"ax",@progbits
	.align	128
.text._ZN7cutlass13device_kernelINS_4gemm6kernel13GemmUniversalIN4cute5tupleIJiiiiEEENS1_10collective13CollectiveMmaINS1_35MainloopSm100TmaUmmaWarpSpecializedILi18ELi2ELi4ENS5_IJNS4_1CILi2EEESB_NSA_ILi1EEEEEEEENS5_IJNSA_ILi128EEENSA_ILi64EEESF_EEEaNS5_IJlSC_lEEEaSI_NS4_8TiledMMAINS4_8MMA_AtomIJNS4_21SM100_MMA_S8_2x1SM_SSIaaiLi128ELi64ELNS4_4UMMA5MajorE0ELSN_0ELNSM_8SaturateE0EEEEEENS4_6LayoutINS5_IJSC_SC_SC_EEENS5_IJNSA_ILi0EEEST_ST_EEEEENS5_IJNS4_10UnderscoreESW_SW_EEEEENS4_28SM100_TMA_2SM_LOAD_MULTICASTENS4_14ComposedLayoutINS4_7SwizzleILi3ELi4ELi3EEENS4_18smem_ptr_flag_bitsILi8EEENSR_INS5_IJNSA_ILi8EEESF_EEENS5_IJSF_SC_EEEEEEEvNS4_8identityENS4_18SM100_TMA_2SM_LOADES19_vS1A_EENS_8epilogue10collective18CollectiveEpilogueINS1D_23Sm100TmaWarpSpecializedILi1ELi1ELi32ELb0ELb0EEEJNS5_IJSG_SG_SF_EEENS5_IJNSR_ISG_SC_EES1J_EEEaSI_aSI_NS1D_6fusion15FusionCallbacksIS1H_NS1L_17LinearCombinationIaiaiLNS_15FloatRoundStyleE2EEES1I_S1K_JEEENS4_5SM1004TMEM4LOAD26SM100_TMEM_LOAD_32dp32b32xENS4_13SM90_TMA_LOADENS10_INS11_ILi2ELi4ELi3EEES14_NSR_INS5_IJS15_SG_EEENS5_IJSG_SC_EEEEEEENS4_39AutoVectorizingCopyWithAssumedAlignmentILi128EEENS4_14SM90_TMA_STOREES20_S22_S22_EEEvvEEEEvNT_6ParamsE:
        .type           _ZN7cutlass13device_kernelINS_4gemm6kernel13GemmUniversalIN4cute5tupleIJiiiiEEENS1_10collective13CollectiveMmaINS1_35MainloopSm100TmaUmmaWarpSpecializedILi18ELi2ELi4ENS5_IJNS4_1CILi2EEESB_NSA_ILi1EEEEEEEENS5_IJNSA_ILi128EEENSA_ILi64EEESF_EEEaNS5_IJlSC_lEEEaSI_NS4_8TiledMMAINS4_8MMA_AtomIJNS4_21SM100_MMA_S8_2x1SM_SSIaaiLi128ELi64ELNS4_4UMMA5MajorE0ELSN_0ELNSM_8SaturateE0EEEEEENS4_6LayoutINS5_IJSC_SC_SC_EEENS5_IJNSA_ILi0EEEST_ST_EEEEENS5_IJNS4_10UnderscoreESW_SW_EEEEENS4_28SM100_TMA_2SM_LOAD_MULTICASTENS4_14ComposedLayoutINS4_7SwizzleILi3ELi4ELi3EEENS4_18smem_ptr_flag_bitsILi8EEENSR_INS5_IJNSA_ILi8EEESF_EEENS5_IJSF_SC_EEEEEEEvNS4_8identityENS4_18SM100_TMA_2SM_LOADES19_vS1A_EENS_8epilogue10collective18CollectiveEpilogueINS1D_23Sm100TmaWarpSpecializedILi1ELi1ELi32ELb0ELb0EEEJNS5_IJSG_SG_SF_EEENS5_IJNSR_ISG_SC_EES1J_EEEaSI_aSI_NS1D_6fusion15FusionCallbacksIS1H_NS1L_17LinearCombinationIaiaiLNS_15FloatRoundStyleE2EEES1I_S1K_JEEENS4_5SM1004TMEM4LOAD26SM100_TMEM_LOAD_32dp32b32xENS4_13SM90_TMA_LOADENS10_INS11_ILi2ELi4ELi3EEES14_NSR_INS5_IJS15_SG_EEENS5_IJSG_SC_EEEEEEENS4_39AutoVectorizingCopyWithAssumedAlignmentILi128EEENS4_14SM90_TMA_STOREES20_S22_S22_EEEvvEEEEvNT_6ParamsE,@function
        .size           _ZN7cutlass13device_kernelINS_4gemm6kernel13GemmUniversalIN4cute5tupleIJiiiiEEENS1_10collective13CollectiveMmaINS1_35MainloopSm100TmaUmmaWarpSpecializedILi18ELi2ELi4ENS5_IJNS4_1CILi2EEESB_NSA_ILi1EEEEEEEENS5_IJNSA_ILi128EEENSA_ILi64EEESF_EEEaNS5_IJlSC_lEEEaSI_NS4_8TiledMMAINS4_8MMA_AtomIJNS4_21SM100_MMA_S8_2x1SM_SSIaaiLi128ELi64ELNS4_4UMMA5MajorE0ELSN_0ELNSM_8SaturateE0EEEEEENS4_6LayoutINS5_IJSC_SC_SC_EEENS5_IJNSA_ILi0EEEST_ST_EEEEENS5_IJNS4_10UnderscoreESW_SW_EEEEENS4_28SM100_TMA_2SM_LOAD_MULTICASTENS4_14ComposedLayoutINS4_7SwizzleILi3ELi4ELi3EEENS4_18smem_ptr_flag_bitsILi8EEENSR_INS5_IJNSA_ILi8EEESF_EEENS5_IJSF_SC_EEEEEEEvNS4_8identityENS4_18SM100_TMA_2SM_LOADES19_vS1A_EENS_8epilogue10collective18CollectiveEpilogueINS1D_23Sm100TmaWarpSpecializedILi1ELi1ELi32ELb0ELb0EEEJNS5_IJSG_SG_SF_EEENS5_IJNSR_ISG_SC_EES1J_EEEaSI_aSI_NS1D_6fusion15FusionCallbacksIS1H_NS1L_17LinearCombinationIaiaiLNS_15FloatRoundStyleE2EEES1I_S1K_JEEENS4_5SM1004TMEM4LOAD26SM100_TMEM_LOAD_32dp32b32xENS4_13SM90_TMA_LOADENS10_INS11_ILi2ELi4ELi3EEES14_NSR_INS5_IJS15_SG_EEENS5_IJSG_SC_EEEEEEENS4_39AutoVectorizingCopyWithAssumedAlignmentILi128EEENS4_14SM90_TMA_STOREES20_S22_S22_EEEvvEEEEvNT_6ParamsE,(.L_x_192 - _ZN7cutlass13device_kernelINS_4gemm6kernel13GemmUniversalIN4cute5tupleIJiiiiEEENS1_10collective13CollectiveMmaINS1_35MainloopSm100TmaUmmaWarpSpecializedILi18ELi2ELi4ENS5_IJNS4_1CILi2EEESB_NSA_ILi1EEEEEEEENS5_IJNSA_ILi128EEENSA_ILi64EEESF_EEEaNS5_IJlSC_lEEEaSI_NS4_8TiledMMAINS4_8MMA_AtomIJNS4_21SM100_MMA_S8_2x1SM_SSIaaiLi128ELi64ELNS4_4UMMA5MajorE0ELSN_0ELNSM_8SaturateE0EEEEEENS4_6LayoutINS5_IJSC_SC_SC_EEENS5_IJNSA_ILi0EEEST_ST_EEEEENS5_IJNS4_10UnderscoreESW_SW_EEEEENS4_28SM100_TMA_2SM_LOAD_MULTICASTENS4_14ComposedLayoutINS4_7SwizzleILi3ELi4ELi3EEENS4_18smem_ptr_flag_bitsILi8EEENSR_INS5_IJNSA_ILi8EEESF_EEENS5_IJSF_SC_EEEEEEEvNS4_8identityENS4_18SM100_TMA_2SM_LOADES19_vS1A_EENS_8epilogue10collective18CollectiveEpilogueINS1D_23Sm100TmaWarpSpecializedILi1ELi1ELi32ELb0ELb0EEEJNS5_IJSG_SG_SF_EEENS5_IJNSR_ISG_SC_EES1J_EEEaSI_aSI_NS1D_6fusion15FusionCallbacksIS1H_NS1L_17LinearCombinationIaiaiLNS_15FloatRoundStyleE2EEES1I_S1K_JEEENS4_5SM1004TMEM4LOAD26SM100_TMEM_LOAD_32dp32b32xENS4_13SM90_TMA_LOADENS10_INS11_ILi2ELi4ELi3EEES14_NSR_INS5_IJS15_SG_EEENS5_IJSG_SC_EEEEEEENS4_39AutoVectorizingCopyWithAssumedAlignmentILi128EEENS4_14SM90_TMA_STOREES20_S22_S22_EEEvvEEEEvNT_6ParamsE)
        .other          _ZN7cutlass13device_kernelINS_4gemm6kernel13GemmUniversalIN4cute5tupleIJiiiiEEENS1_10collective13CollectiveMmaINS1_35MainloopSm100TmaUmmaWarpSpecializedILi18ELi2ELi4ENS5_IJNS4_1CILi2EEESB_NSA_ILi1EEEEEEEENS5_IJNSA_ILi128EEENSA_ILi64EEESF_EEEaNS5_IJlSC_lEEEaSI_NS4_8TiledMMAINS4_8MMA_AtomIJNS4_21SM100_MMA_S8_2x1SM_SSIaaiLi128ELi64ELNS4_4UMMA5MajorE0ELSN_0ELNSM_8SaturateE0EEEEEENS4_6LayoutINS5_IJSC_SC_SC_EEENS5_IJNSA_ILi0EEEST_ST_EEEEENS5_IJNS4_10UnderscoreESW_SW_EEEEENS4_28SM100_TMA_2SM_LOAD_MULTICASTENS4_14ComposedLayoutINS4_7SwizzleILi3ELi4ELi3EEENS4_18smem_ptr_flag_bitsILi8EEENSR_INS5_IJNSA_ILi8EEESF_EEENS5_IJSF_SC_EEEEEEEvNS4_8identityENS4_18SM100_TMA_2SM_LOADES19_vS1A_EENS_8epilogue10collective18CollectiveEpilogueINS1D_23Sm100TmaWarpSpecializedILi1ELi1ELi32ELb0ELb0EEEJNS5_IJSG_SG_SF_EEENS5_IJNSR_ISG_SC_EES1J_EEEaSI_aSI_NS1D_6fusion15FusionCallbacksIS1H_NS1L_17LinearCombinationIaiaiLNS_15FloatRoundStyleE2EEES1I_S1K_JEEENS4_5SM1004TMEM4LOAD26SM100_TMEM_LOAD_32dp32b32xENS4_13SM90_TMA_LOADENS10_INS11_ILi2ELi4ELi3EEES14_NSR_INS5_IJS15_SG_EEENS5_IJSG_SC_EEEEEEENS4_39AutoVectorizingCopyWithAssumedAlignmentILi128EEENS4_14SM90_TMA_STOREES20_S22_S22_EEEvvEEEEvNT_6ParamsE,@"STO_CUDA_ENTRY STV_DEFAULT"
_ZN7cutlass13device_kernelINS_4gemm6kernel13GemmUniversalIN4cute5tupleIJiiiiEEENS1_10collective13CollectiveMmaINS1_35MainloopSm100TmaUmmaWarpSpecializedILi18ELi2ELi4ENS5_IJNS4_1CILi2EEESB_NSA_ILi1EEEEEEEENS5_IJNSA_ILi128EEENSA_ILi64EEESF_EEEaNS5_IJlSC_lEEEaSI_NS4_8TiledMMAINS4_8MMA_AtomIJNS4_21SM100_MMA_S8_2x1SM_SSIaaiLi128ELi64ELNS4_4UMMA5MajorE0ELSN_0ELNSM_8SaturateE0EEEEEENS4_6LayoutINS5_IJSC_SC_SC_EEENS5_IJNSA_ILi0EEEST_ST_EEEEENS5_IJNS4_10UnderscoreESW_SW_EEEEENS4_28SM100_TMA_2SM_LOAD_MULTICASTENS4_14ComposedLayoutINS4_7SwizzleILi3ELi4ELi3EEENS4_18smem_ptr_flag_bitsILi8EEENSR_INS5_IJNSA_ILi8EEESF_EEENS5_IJSF_SC_EEEEEEEvNS4_8identityENS4_18SM100_TMA_2SM_LOADES19_vS1A_EENS_8epilogue10collective18CollectiveEpilogueINS1D_23Sm100TmaWarpSpecializedILi1ELi1ELi32ELb0ELb0EEEJNS5_IJSG_SG_SF_EEENS5_IJNSR_ISG_SC_EES1J_EEEaSI_aSI_NS1D_6fusion15FusionCallbacksIS1H_NS1L_17LinearCombinationIaiaiLNS_15FloatRoundStyleE2EEES1I_S1K_JEEENS4_5SM1004TMEM4LOAD26SM100_TMEM_LOAD_32dp32b32xENS4_13SM90_TMA_LOADENS10_INS11_ILi2ELi4ELi3EEES14_NSR_INS5_IJS15_SG_EEENS5_IJSG_SC_EEEEEEENS4_39AutoVectorizingCopyWithAssumedAlignmentILi128EEENS4_14SM90_TMA_STOREES20_S22_S22_EEEvvEEEEvNT_6ParamsE:
[----:B------:R-:W1:Y:S01]  /*0000*/  LDC R1, c[0x0][0x37c] ;  /* 0x0000df00ff017b82 */ /* 0x000e620000000800 */
[----:B------:R-:W2:Y:S01]  /*0010*/  S2R R78, SR_TID.X ;  /* 0x00000000004e7919 */ /* 0x000ea20000002100 */
[----:B------:R-:W3:Y:S06]  /*0020*/  LDCU.64 UR8, c[0x0][0x890] ;  /* 0x00011200ff0877ac */ /* 0x000eec0008000a00 */
[----:B------:R-:W4:Y:S01]  /*0030*/  S2UR UR55, SR_CgaCtaId ;  /* 0x00000000003779c3 */ /* 0x000f220000008800 */
[----:B------:R-:W-:Y:S02]  /*0040*/  PRMT R81, RZ, 0x7610, R81 ;  /* 0x00007610ff517816 */ /* 0x000fe40000000051 */
[----:B------:R-:W-:Y:S01]  /*0050*/  ELECT P1, URZ, PT ;  /* 0x0000000000ff782f */ /* 0x000fe20003820000 */
[----:B---3--:R-:W-:-:S04]  /*0060*/  UISETP.NE.U32.AND UP0, UPT, UR8, URZ, UPT ;  /* 0x000000ff0800728c */ /* 0x008fc8000bf05070 */
[----:B------:R-:W-:Y:S02]  /*0070*/  UISETP.NE.AND.EX UP0, UPT, UR9, URZ, UPT, UP0 ;  /* 0x000000ff0900728c */ /* 0x000fe4000bf05300 */
[----:B----4-:R-:W-:Y:S02]  /*0080*/  ULOP3.LUT UR47, UR55, 0x1, URZ, 0xc0, !UPT ;  /* 0x00000001372f7892 */ /* 0x010fe4000f8ec0ff */
[----:B------:R-:W-:Y:S01]  /*0090*/  ULOP3.LUT UR48, UR55, 0x1, URZ, 0x3c, !UPT ;  /* 0x0000000137307892 */ /* 0x000fe2000f8e3cff */
[----:B--2---:R-:W-:-:S05]  /*00a0*/  SHF.R.U32.HI R82, RZ, 0x5, R78 ;  /* 0x00000005ff527819 */ /* 0x004fca000001164e */
[----:B------:R-:W2:Y:S02]  /*00b0*/  SHFL.IDX PT, R0, R82, RZ, 0x1f ;  /* 0x00001fff52007589 */ /* 0x000ea400000e0000 */
[----:B--2---:R-:W-:Y:S01]  /*00c0*/  R2UR UR18, R0 ;  /* 0x00000000001272ca */ /* 0x004fe200000e0000 */
[----:B-1----:R-:W-:-:S14]  /*00d0*/  BRA.U UP0, `(.L_x_0) ;  /* 0x0000000100307547 */ /* 0x002fdc000b800000 */
[----:B------:R-:W1:Y:S02]  /*00e0*/  LDCU.64 UR4, c[0x0][0x888] ;  /* 0x00011100ff0477ac */ /* 0x000e640008000a00 */
[----:B-1----:R-:W-:-:S04]  /*00f0*/  UISETP.NE.U32.AND UP0, UPT, UR4, URZ, UPT ;  /* 0x000000ff0400728c */ /* 0x002fc8000bf05070 */
[----:B------:R-:W-:-:S09]  /*0100*/  UISETP.NE.AND.EX UP0, UPT, UR5, URZ, UPT, UP0 ;  /* 0x000000ff0500728c */ /* 0x000fd2000bf05300 */
[----:B------:R-:W-:Y:S05]  /*0110*/  BRA.U !UP0, `(.L_x_1) ;  /* 0x0000000108147547 */ /* 0x000fea000b800000 */
[----:B------:R-:W1:Y:S01]  /*0120*/  LDC.64 R40, c[0x0][0x888] ;  /* 0x00022200ff287b82 */ /* 0x000e620000000a00 */
[----:B------:R-:W1:Y:S02]  /*0130*/  LDCU.64 UR4, c[0x0][0x358] ;  /* 0x00006b00ff0477ac */ /* 0x000e640008000a00 */
[----:B-1----:R1:W5:Y:S01]  /*0140*/  LDG.E R40, desc[UR4][R40.64] ;  /* 0x0000000428287981 */ /* 0x002362000c1e1900 */
[----:B------:R-:W-:Y:S01]  /*0150*/  HFMA2 R81, -RZ, RZ, 0, 5.9604644775390625e-08 ;  /* 0x00000001ff517431 */ /* 0x000fe200000001ff */
[----:B------:R-:W-:Y:S05]  /*0160*/  BRA `(.L_x_0) ;  /* 0x00000000000c7947 */ /* 0x000fea0003800000 */
.L_x_1:
[----:B------:R-:W1:Y:S01]  /*0170*/  LDCU UR4, c[0x0][0x880] ;  /* 0x00011000ff0477ac */ /* 0x000e620008000800 */
[----:B------:R-:W-:Y:S01]  /*0180*/  HFMA2 R81, -RZ, RZ, 0, 5.9604644775390625e-08 ;  /* 0x00000001ff517431 */ /* 0x000fe200000001ff */
[----:B-1----:R-:W-:-:S07]  /*0190*/  MOV R40, UR4 ;  /* 0x0000000400287c02 */ /* 0x002fce0008000f00 */
.L_x_0:
[----:B------:R-:W2:Y:S02]  /*01a0*/  LDCU.64 UR4, c[0x0][0x8b0] ;  /* 0x00011600ff0477ac */ /* 0x000ea40008000a00 */
[----:B--2---:R-:W-:-:S04]  /*01b0*/  UISETP.NE.U32.AND UP0, UPT, UR4, URZ, UPT ;  /* 0x000000ff0400728c */ /* 0x004fc8000bf05070 */
[----:B------:R-:W-:-:S09]  /*01c0*/  UISETP.NE.AND.EX UP0, UPT, UR5, URZ, UPT, UP0 ;  /* 0x000000ff0500728c */ /* 0x000fd2000bf05300 */
[----:B------:R-:W-:Y:S05]  /*01d0*/  BRA.U UP0, `(.L_x_2) ;  /* 0x0000000100287547 */ /* 0x000fea000b800000 */
[----:B------:R-:W2:Y:S02]  /*01e0*/  LDCU.64 UR4, c[0x0][0x8a8] ;  /* 0x00011500ff0477ac */ /* 0x000ea40008000a00 */
[----:B--2---:R-:W-:-:S04]  /*01f0*/  UISETP.NE.U32.AND UP0, UPT, UR4, URZ, UPT ;  /* 0x000000ff0400728c */ /* 0x004fc8000bf05070 */
[----:B------:R-:W-:-:S09]  /*0200*/  UISETP.NE.AND.EX UP0, UPT, UR5, URZ, UPT, UP0 ;  /* 0x000000ff0500728c */ /* 0x000fd2000bf05300 */
[----:B------:R-:W-:Y:S05]  /*0210*/  BRA.U !UP0, `(.L_x_3) ;  /* 0x0000000108107547 */ /* 0x000fea000b800000 */
[----:B------:R-:W2:Y:S01]  /*0220*/  LDC.64 R38, c[0x0][0x8a8] ;  /* 0x00022a00ff267b82 */ /* 0x000ea20000000a00 */
[----:B------:R-:W2:Y:S02]  /*0230*/  LDCU.64 UR4, c[0x0][0x358] ;  /* 0x00006b00ff0477ac */ /* 0x000ea40008000a00 */
[----:B--2---:R2:W5:Y:S01]  /*0240*/  LDG.E R38, desc[UR4][R38.64] ;  /* 0x0000000426267981 */ /* 0x004562000c1e1900 */
[----:B------:R-:W-:Y:S05]  /*0250*/  BRA `(.L_x_2) ;  /* 0x0000000000087947 */ /* 0x000fea0003800000 */
.L_x_3:
[----:B------:R-:W2:Y:S02]  /*0260*/  LDCU UR4, c[0x0][0x8a0] ;  /* 0x00011400ff0477ac */ /* 0x000ea40008000800 */
[----:B--2---:R-:W-:Y:S02]  /*0270*/  MOV R38, UR4 ;  /* 0x0000000400267c02 */ /* 0x004fe40008000f00 */
.L_x_2:
[----:B------:R-:W-:Y:S01]  /*0280*/  IMAD.U32 R0, RZ, RZ, UR18 ;  /* 0x00000012ff007e24 */ /* 0x000fe2000f8e00ff */
[----:B------:R-:W-:Y:S04]  /*0290*/  BSSY.RECONVERGENT B0, `(.L_x_4) ;  /* 0x000000c000007945 */ /* 0x000fe80003800200 */
[C---:B------:R-:W-:Y:S02]  /*02a0*/  ISETP.NE.OR P2, PT, R0.reuse, 0x1, !P1 ;  /* 0x000000010000780c */ /* 0x040fe40004f45670 */
[----:B------:R-:W-:-:S11]  /*02b0*/  ISETP.NE.OR P0, PT, R0, 0x3, !P1 ;  /* 0x000000030000780c */ /* 0x000fd60004f05670 */
[----:B------:R-:W-:Y:S05]  /*02c0*/  @P2 BRA `(.L_x_5) ;  /* 0x0000000000202947 */ /* 0x000fea0003800000 */
[----:B------:R-:W3:Y:S02]  /*02d0*/  LDCU.64 UR4, c[0x0][0x348] ;  /* 0x00006900ff0477ac */ /* 0x000ee40008000a00 */
[----:B---3--:R-:W-:Y:S02]  /*02e0*/  UIADD3 UR6, UP1, UPT, UR4, 0x80, URZ ;  /* 0x0000008004067890 */ /* 0x008fe4000ff3e0ff */
[----:B------:R-:W-:Y:S02]  /*02f0*/  UIADD3 UR4, UP0, UPT, UR4, 0x180, URZ ;  /* 0x0000018004047890 */ /* 0x000fe4000ff1e0ff */
[----:B------:R-:W-:Y:S02]  /*0300*/  UIADD3.X UR7, UPT, UPT, URZ, UR5, URZ, UP1, !UPT ;  /* 0x00000005ff077290 */ /* 0x000fe40008ffe4ff */
[----:B------:R-:W-:-:S07]  /*0310*/  UIADD3.X UR5, UPT, UPT, URZ, UR5, URZ, UP0, !UPT ;  /* 0x00000005ff057290 */ /* 0x000fce00087fe4ff */
[----:B------:R3:W-:Y:S02]  /*0320*/  UTMACCTL.PF [UR6] ;  /* 0x00000000060079b9 */ /* 0x0007e40008040000 */
[----:B------:R3:W-:Y:S02]  /*0330*/  UTMACCTL.PF [UR4] ;  /* 0x00000000040079b9 */ /* 0x0007e40008040000 */
[----:B---3--:R-:W-:Y:S01]  /*0340*/  NOP ;  /* 0x0000000000007918 */ /* 0x008fe20000000000 */
.L_x_5:
[----:B------:R-:W-:Y:S05]  /*0350*/  BSYNC.RECONVERGENT B0 ;  /* 0x0000000000007941 */ /* 0x000fea0003800200 */
.L_x_4:
[----:B------:R-:W-:Y:S04]  /*0360*/  BSSY.RECONVERGENT B0, `(.L_x_6) ;  /* 0x000000a000007945 */ /* 0x000fe80003800200 */
        /* <DEDUP_REMOVED lines=9> */
.L_x_7:
[----:B------:R-:W-:Y:S05]  /*0400*/  BSYNC.RECONVERGENT B0 ;  /* 0x0000000000007941 */ /* 0x000fea0003800200 */
.L_x_6:
[----:B------:R-:W3:Y:S01]  /*0410*/  LDCU.64 UR4, c[0x0][0x888] ;  /* 0x00011100ff0477ac */ /* 0x000ee20008000a00 */
[----:B------:R-:W-:Y:S02]  /*0420*/  UISETP.EQ.U32.AND UP1, UPT, UR8, URZ, UPT ;  /* 0x000000ff0800728c */ /* 0x000fe4000bf22070 */
[----:B------:R-:W-:Y:S02]  /*0430*/  UPLOP3.LUT UP3, UPT, UPT, UPT, UPT, 0x80, 0x8 ;  /* 0x000000000008789c */ /* 0x000fe40003f6f070 */
[----:B---3--:R-:W-:-:S04]  /*0440*/  UISETP.NE.U32.AND UP0, UPT, UR4, URZ, UPT ;  /* 0x000000ff0400728c */ /* 0x008fc8000bf05070 */
[----:B------:R-:W-:-:S04]  /*0450*/  UISETP.NE.AND.EX UP0, UPT, UR5, URZ, UPT, UP0 ;  /* 0x000000ff0500728c */ /* 0x000fc8000bf05300 */
[----:B------:R-:W-:-:S04]  /*0460*/  UISETP.EQ.OR.EX UP2, UPT, UR9, URZ, !UP0, UP1 ;  /* 0x000000ff0900728c */ /* 0x000fc8000c742710 */
[----:B------:R-:W-:-:S05]  /*0470*/  UP2UR UR61, UPR, URZ, 0x4 ;  /* 0x00000004ff3d7883 */ /* 0x000fca0008000000 */
[----:B------:R-:W-:Y:S07]  /*0480*/  BRA.U !UP2, `(.L_x_8) ;  /* 0x000000010a207547 */ /* 0x000fee000b800000 */
[----:B-----5:R-:W-:Y:S01]  /*0490*/  R2UR UR5, R40 ;  /* 0x00000000280572ca */ /* 0x020fe200000e0000 */
[----:B------:R-:W-:Y:S02]  /*04a0*/  UISETP.NE.U32.AND UP1, UPT, UR8, URZ, UPT ;  /* 0x000000ff0800728c */ /* 0x000fe4000bf25070 */
[----:B------:R-:W-:Y:S02]  /*04b0*/  USEL UR4, URZ, 0xffffffff, UP0 ;  /* 0xffffffffff047887 */ /* 0x000fe40008000000 */
[----:B------:R-:W-:-:S08]  /*04c0*/  UISETP.NE.AND.EX UP1, UPT, UR9, URZ, UPT, UP1 ;  /* 0x000000ff0900728c */ /* 0x000fd0000bf25310 */
[----:B------:R-:W-:-:S04]  /*04d0*/  UISETP.NE.AND UP0, UPT, UR5, URZ, UPT ;  /* 0x000000ff0500728c */ /* 0x000fc8000bf05270 */
[----:B------:R-:W-:-:S04]  /*04e0*/  @!UP1 USEL UR4, URZ, 0xffffffff, UP0 ;  /* 0xffffffffff049887 */ /* 0x000fc80008000000 */
[----:B------:R-:W-:-:S04]  /*04f0*/  ULOP3.LUT UR4, UR4, 0x1, URZ, 0xc0, !UPT ;  /* 0x0000000104047892 */ /* 0x000fc8000f8ec0ff */
[----:B------:R-:W-:-:S11]  /*0500*/  UISETP.NE.U32.AND UP3, UPT, UR4, 0x1, UPT ;  /* 0x000000010400788c */ /* 0x000fd6000bf65070 */
.L_x_8:
[----:B------:R-:W3:Y:S01]  /*0510*/  SHFL.IDX PT, R0, R82, RZ, 0x1f ;  /* 0x00001fff52007589 */ /* 0x000ee200000e0000 */
[----:B------:R-:W-:-:S04]  /*0520*/  UISETP.NE.AND UP0, UPT, UR18, 0x2, UPT ;  /* 0x000000021200788c */ /* 0x000fc8000bf05270 */
[----:B------:R-:W-:Y:S02]  /*0530*/  UISETP.EQ.AND UP1, UPT, UR47, URZ, !UP0 ;  /* 0x000000ff2f00728c */ /* 0x000fe4000c722270 */
[----:B------:R-:W-:-:S04]  /*0540*/  USEL UR34, URZ, 0x1, UP0 ;  /* 0x00000001ff227887 */ /* 0x000fc80008000000 */
[----:B------:R-:W-:Y:S02]  /*0550*/  PLOP3.LUT P3, PT, P1, PT, UP1, 0x80, 0x8 ;  /* 0x000000000008781c */ /* 0x000fe40000f6f018 */
[----:B---3--:R-:W-:-:S13]  /*0560*/  ISETP.NE.AND P0, PT, R0, RZ, PT ;  /* 0x000000ff0000720c */ /* 0x008fda0003f05270 */
[----:B------:R-:W-:Y:S05]  /*0570*/  @P0 BRA `(.L_x_9) ;  /* 0x0000000000d00947 */ /* 0x000fea0003800000 */
[----:B------:R-:W-:Y:S01]  /*0580*/  ELECT P0, URZ, PT ;  /* 0x0000000000ff782f */ /* 0x000fe20003800000 */
[----:B------:R-:W-:-:S12]  /*0590*/  BSSY.RECONVERGENT B0, `(.L_x_9) ;  /* 0x0000032000007945 */ /* 0x000fd80003800200 */
[----:B------:R-:W-:Y:S05]  /*05a0*/  @!P0 BRA `(.L_x_10) ;  /* 0x0000000000c08947 */ /* 0x000fea0003800000 */
[----:B------:R-:W-:Y:S01]  /*05b0*/  UMOV UR4, 0x400 ;  /* 0x0000040000047882 */ /* 0x000fe20000000000 */
[----:B------:R-:W-:Y:S01]  /*05c0*/  UMOV UR8, 0x1 ;  /* 0x0000000100087882 */ /* 0x000fe20000000000 */
[----:B------:R-:W-:Y:S01]  /*05d0*/  UMOV UR6, 0x2 ;  /* 0x0000000200067882 */ /* 0x000fe20000000000 */
[----:B------:R-:W-:Y:S02]  /*05e0*/  ULEA UR4, UR55, UR4, 0x18 ;  /* 0x0000000437047291 */ /* 0x000fe4000f8ec0ff */
[----:B------:R-:W-:-:S04]  /*05f0*/  UIADD3 UR8, UPT, UPT, -UR8, 0x100000, URZ ;  /* 0x0010000008087890 */ /* 0x000fc8000fffe1ff */
[----:B------:R-:W-:Y:S02]  /*0600*/  USHF.L.U32 UR9, UR8, 0xb, URZ ;  /* 0x0000000b08097899 */ /* 0x000fe400080006ff */
[----:B------:R-:W-:Y:S02]  /*0610*/  USHF.L.U32 UR8, UR8, 0x1, URZ ;  /* 0x0000000108087899 */ /* 0x000fe400080006ff */
[----:B------:R-:W-:-:S04]  /*0620*/  UIADD3 UR6, UPT, UPT, -UR6, 0x100000, URZ ;  /* 0x0010000006067890 */ /* 0x000fc8000fffe1ff */
[----:B------:R-:W-:Y:S02]  /*0630*/  USHF.L.U32 UR7, UR6, 0xb, URZ ;  /* 0x0000000b06077899 */ /* 0x000fe400080006ff */
[----:B------:R-:W-:Y:S01]  /*0640*/  USHF.L.U32 UR6, UR6, 0x1, URZ ;  /* 0x0000000106067899 */ /* 0x000fe200080006ff */
[----:B------:R-:W3:Y:S03]  /*0650*/  FENCE.VIEW.ASYNC.S ;  /* 0x00000000000073c6 */ /* 0x000ee60000000000 */
[----:B---3--:R3:W4:Y:S08]  /*0660*/  SYNCS.EXCH.64 URZ, [UR4], UR8 ;  /* 0x0000000804ff75b2 */ /* 0x0087300008000100 */
[----:B------:R3:W1:Y:S01]  /*0670*/  SYNCS.EXCH.64 URZ, [UR4+0x90], UR6 ;  /* 0x0000900604ff75b2 */ /* 0x0006620008000100 */
        /* <DEDUP_REMOVED lines=33> */
[----:B------:R3:W1:Y:S02]  /*0890*/  SYNCS.EXCH.64 URZ, [UR4+0x118], UR6 ;  /* 0x0001180604ff75b2 */ /* 0x0006640008000100 */
[----:B---34-:R-:W-:Y:S01]  /*08a0*/  NOP ;  /* 0x0000000000007918 */ /* 0x018fe20000000000 */
.L_x_10:
[----:B------:R-:W-:Y:S05]  /*08b0*/  BSYNC.RECONVERGENT B0 ;  /* 0x0000000000007941 */ /* 0x000fea0003800200 */
.L_x_9:
[----:B------:R-:W3:Y:S01]  /*08c0*/  SHFL.IDX PT, R0, R82, RZ, 0x1f ;  /* 0x00001fff52007589 */ /* 0x000ee200000e0000 */
[----:B------:R-:W-:Y:S01]  /*08d0*/  NOP ;  /* 0x0000000000007918 */ /* 0x000fe20000000000 */
[----:B---3--:R-:W-:-:S13]  /*08e0*/  ISETP.NE.AND P0, PT, R0, 0x1, PT ;  /* 0x000000010000780c */ /* 0x008fda0003f05270 */
[----:B------:R-:W-:Y:S05]  /*08f0*/  @P0 BRA `(.L_x_11) ;  /* 0x00000000003c0947 */ /* 0x000fea0003800000 */
        /* <DEDUP_REMOVED lines=10> */
[----:B------:R-:W-:Y:S01]  /*09a0*/  ELECT P0, URZ, PT ;  /* 0x0000000000ff782f */ /* 0x000fe20003800000 */
[----:B------:R-:W3:Y:S02]  /*09b0*/  FENCE.VIEW.ASYNC.S ;  /* 0x00000000000073c6 */ /* 0x000ee40000000000 */
[----:B---3--:R3:W4:Y:S08]  /*09c0*/  SYNCS.EXCH.64 URZ, [UR4+0x120], UR8 ;  /* 0x0001200804ff75b2 */ /* 0x0087300008000100 */
[----:B------:R3:W1:Y:S01]  /*09d0*/  SYNCS.EXCH.64 URZ, [UR4+0x128], UR6 ;  /* 0x0001280604ff75b2 */ /* 0x0006620008000100 */
[----:B------:R-:W-:Y:S01]  /*09e0*/  NOP ;  /* 0x0000000000007918 */ /* 0x000fe20000000000 */
.L_x_11:
[----:B------:R-:W2:Y:S01]  /*09f0*/  SHFL.IDX PT, R0, R82, RZ, 0x1f ;  /* 0x00001fff52007589 */ /* 0x000ea200000e0000 */
[----:B------:R-:W-:Y:S01]  /*0a00*/  NOP ;  /* 0x0000000000007918 */ /* 0x000fe20000000000 */
[----:B--2---:R-:W-:-:S13]  /*0a10*/  ISETP.NE.AND P0, PT, R0, 0x3, PT ;  /* 0x000000030000780c */ /* 0x004fda0003f05270 */
[----:B------:R-:W-:Y:S05]  /*0a20*/  @P0 BRA `(.L_x_12) ;  /* 0x00000000002c0947 */ /* 0x000fea0003800000 */
[----:B---3--:R-:W-:Y:S01]  /*0a30*/  UMOV UR6, 0x400 ;  /* 0x0000040000067882 */ /* 0x008fe20000000000 */
[----:B------:R-:W-:Y:S01]  /*0a40*/  UMOV UR4, 0x20 ;  /* 0x0000002000047882 */ /* 0x000fe20000000000 */
[----:B------:R-:W-:Y:S02]  /*0a50*/  ULEA UR6, UR55, UR6, 0x18 ;  /* 0x0000000637067291 */ /* 0x000fe4000f8ec0ff */
[----:B------:R-:W-:-:S04]  /*0a60*/  UIADD3 UR4, UPT, UPT, -UR4, 0x100000, URZ ;  /* 0x0010000004047890 */ /* 0x000fc8000fffe1ff */
[----:B------:R-:W-:Y:S02]  /*0a70*/  USHF.L.U32 UR5, UR4, 0xb, URZ ;  /* 0x0000000b04057899 */ /* 0x000fe400080006ff */
[----:B------:R-:W-:Y:S01]  /*0a80*/  USHF.L.U32 UR4, UR4, 0x1, URZ ;  /* 0x0000000104047899 */ /* 0x000fe200080006ff */
[----:B------:R-:W-:Y:S01]  /*0a90*/  ELECT P0, URZ, PT ;  /* 0x0000000000ff782f */ /* 0x000fe20003800000 */
[----:B------:R-:W2:Y:S10]  /*0aa0*/  FENCE.VIEW.ASYNC.S ;  /* 0x00000000000073c6 */ /* 0x000eb40000000000 */
[----:B--2---:R2:W3:Y:S01]  /*0ab0*/  SYNCS.EXCH.64 URZ, [UR6+0x130], UR4 ;  /* 0x0001300406ff75b2 */ /* 0x0044e20008000100 */
[----:B------:R2:W1:Y:S01]  /*0ac0*/  SYNCS.EXCH.64 URZ, [UR6+0x138], UR4 ;  /* 0x0001380406ff75b2 */ /* 0x0004620008000100 */
[----:B------:R-:W-:Y:S01]  /*0ad0*/  NOP ;  /* 0x0000000000007918 */ /* 0x000fe20000000000 */
.L_x_12:
[----:B------:R-:W4:Y:S01]  /*0ae0*/  SHFL.IDX PT, R0, R82, RZ, 0x1f ;  /* 0x00001fff52007589 */ /* 0x000f2200000e0000 */
[----:B------:R-:W-:Y:S01]  /*0af0*/  NOP ;  /* 0x0000000000007918 */ /* 0x000fe20000000000 */
[----:B----4-:R-:W-:-:S13]  /*0b00*/  ISETP.NE.AND P0, PT, R0, 0x4, PT ;  /* 0x000000040000780c */ /* 0x010fda0003f05270 */
[----:B------:R-:W-:Y:S05]  /*0b10*/  @P0 BRA `(.L_x_13) ;  /* 0x0000000000480947 */ /* 0x000fea0003800000 */
[----:B--23--:R-:W-:Y:S01]  /*0b20*/  UMOV UR4, 0x3a0 ;  /* 0x000003a000047882 */ /* 0x00cfe20000000000 */
[----:B------:R-:W-:Y:S01]  /*0b30*/  UMOV UR6, 0x400 ;  /* 0x0000040000067882 */ /* 0x000fe20000000000 */
[----:B------:R-:W-:Y:S01]  /*0b40*/  USEL UR4, UR4, 0x320, UP3 ;  /* 0x0000032004047887 */ /* 0x000fe20009800000 */
        /* <DEDUP_REMOVED lines=9> */
[----:B------:R-:W2:Y:S02]  /*0be0*/  FENCE.VIEW.ASYNC.S ;  /* 0x00000000000073c6 */ /* 0x000ea40000000000 */
[----:B--2---:R4:W2:Y:S08]  /*0bf0*/  SYNCS.EXCH.64 URZ, [UR6+0x140], UR8 ;  /* 0x0001400806ff75b2 */ /* 0x0048b00008000100 */
[----:B------:R4:W3:Y:S01]  /*0c00*/  SYNCS.EXCH.64 URZ, [UR6+0x150], UR4 ;  /* 0x0001500406ff75b2 */ /* 0x0008e20008000100 */
[----:B------:R4:W1:Y:S01]  /*0c10*/  SYNCS.EXCH.64 URZ, [UR6+0x148], UR8 ;  /* 0x0001480806ff75b2 */ /* 0x0008620008000100 */
[----:B------:R4:W1:Y:S02]  /*0c20*/  SYNCS.EXCH.64 URZ, [UR6+0x158], UR4 ;  /* 0x0001580406ff75b2 */ /* 0x0008640008000100 */
[----:B----4-:R-:W-:Y:S01]  /*0c30*/  NOP ;  /* 0x0000000000007918 */ /* 0x010fe20000000000 */
.L_x_13:
[----:B------:R-:W4:Y:S01]  /*0c40*/  SHFL.IDX PT, R0, R82, RZ, 0x1f ;  /* 0x00001fff52007589 */ /* 0x000f2200000e0000 */
[----:B------:R-:W-:Y:S01]  /*0c50*/  NOP ;  /* 0x0000000000007918 */ /* 0x000fe20000000000 */
[----:B----4-:R-:W-:-:S13]  /*0c60*/  ISETP.NE.AND P0, PT, R0, 0x5, PT ;  /* 0x000000050000780c */ /* 0x010fda0003f05270 */
[----:B------:R-:W-:Y:S05]  /*0c70*/  @P0 BRA `(.L_x_14) ;  /* 0x0000000000540947 */ /* 0x000fea0003800000 */
[----:B--23--:R-:W-:Y:S01]  /*0c80*/  UMOV UR4, 0x400 ;  /* 0x0000040000047882 */ /* 0x00cfe20000000000 */
        /* <DEDUP_REMOVED lines=14> */
[----:B------:R4:W1:Y:S01]  /*0d70*/  SYNCS.EXCH.64 URZ, [UR4+0x188], UR8 ;  /* 0x0001880804ff75b2 */ /* 0x0008620008000100 */
[----:B------:R4:W1:Y:S01]  /*0d80*/  SYNCS.EXCH.64 URZ, [UR4+0x170], UR6 ;  /* 0x0001700604ff75b2 */ /* 0x0008620008000100 */
[----:B------:R4:W1:Y:S01]  /*0d90*/  SYNCS.EXCH.64 URZ, [UR4+0x190], UR8 ;  /* 0x0001900804ff75b2 */ /* 0x0008620008000100 */
[----:B------:R4:W1:Y:S01]  /*0da0*/  SYNCS.EXCH.64 URZ, [UR4+0x178], UR6 ;  /* 0x0001780604ff75b2 */ /* 0x0008620008000100 */
[----:B------:R4:W1:Y:S02]  /*0db0*/  SYNCS.EXCH.64 URZ, [UR4+0x198], UR8 ;  /* 0x0001980804ff75b2 */ /* 0x0008640008000100 */
[----:B----4-:R-:W-:Y:S01]  /*0dc0*/  NOP ;  /* 0x0000000000007918 */ /* 0x010fe20000000000 */
.L_x_14:
[----:B------:R-:W4:Y:S01]  /*0dd0*/  SHFL.IDX PT, R0, R82, RZ, 0x1f ;  /* 0x00001fff52007589 */ /* 0x000f2200000e0000 */
[----:B------:R-:W-:Y:S01]  /*0de0*/  ISETP.NE.OR P1, PT, RZ, UR18, !P1 ;  /* 0x00000012ff007c0c */ /* 0x000fe2000cf25670 */
[----:B------:R-:W-:Y:S01]  /*0df0*/  NOP ;  /* 0x0000000000007918 */ /* 0x000fe20000000000 */
[----:B----4-:R-:W-:-:S13]  /*0e00*/  ISETP.NE.AND P0, PT, R0, 0x3, PT ;  /* 0x000000030000780c */ /* 0x010fda0003f05270 */
[----:B------:R-:W-:Y:S05]  /*0e10*/  @P0 BRA `(.L_x_15) ;  /* 0x0000000000340947 */ /* 0x000fea0003800000 */
[----:B--23--:R-:W-:Y:S01]  /*0e20*/  UMOV UR4, 0x400 ;  /* 0x0000040000047882 */ /* 0x00cfe20000000000 */
[----:B------:R-:W-:Y:S01]  /*0e30*/  UMOV UR6, 0x20 ;  /* 0x0000002000067882 */ /* 0x000fe20000000000 */
[----:B------:R-:W-:Y:S02]  /*0e40*/  ULEA UR4, UR55, UR4, 0x18 ;  /* 0x0000000437047291 */ /* 0x000fe4000f8ec0ff */
[----:B------:R-:W-:-:S04]  /*0e50*/  UIADD3 UR6, UPT, UPT, -UR6, 0x100000, URZ ;  /* 0x0010000006067890 */ /* 0x000fc8000fffe1ff */
[----:B------:R-:W-:Y:S02]  /*0e60*/  USHF.L.U32 UR7, UR6, 0xb, URZ ;  /* 0x0000000b06077899 */ /* 0x000fe400080006ff */
[----:B------:R-:W-:Y:S01]  /*0e70*/  USHF.L.U32 UR6, UR6, 0x1, URZ ;  /* 0x0000000106067899 */ /* 0x000fe200080006ff */
[----:B------:R-:W-:Y:S01]  /*0e80*/  ELECT P0, URZ, PT ;  /* 0x0000000000ff782f */ /* 0x000fe20003800000 */
[----:B------:R-:W2:Y:S10]  /*0e90*/  FENCE.VIEW.ASYNC.S ;  /* 0x00000000000073c6 */ /* 0x000eb40000000000 */
[----:B--2---:R4:W2:Y:S01]  /*0ea0*/  SYNCS.EXCH.64 URZ, [UR4+0x1a0], UR6 ;  /* 0x0001a00604ff75b2 */ /* 0x0048a20008000100 */
[----:B------:R4:W3:Y:S01]  /*0eb0*/  SYNCS.EXCH.64 URZ, [UR4+0x1b0], UR6 ;  /* 0x0001b00604ff75b2 */ /* 0x0008e20008000100 */
[----:B------:R4:W1:Y:S01]  /*0ec0*/  SYNCS.EXCH.64 URZ, [UR4+0x1a8], UR6 ;  /* 0x0001a80604ff75b2 */ /* 0x0008620008000100 */
[----:B------:R4:W1:Y:S02]  /*0ed0*/  SYNCS.EXCH.64 URZ, [UR4+0x1b8], UR6 ;  /* 0x0001b80604ff75b2 */ /* 0x0008640008000100 */
[----:B----4-:R-:W-:Y:S01]  /*0ee0*/  NOP ;  /* 0x0000000000007918 */ /* 0x010fe20000000000 */
.L_x_15:
[----:B------:R-:W-:Y:S01]  /*0ef0*/  VOTEU.ALL UP0, P1 ;  /* 0x0000000000ff7886 */ /* 0x000fe20000800000 */
[----:B--23--:R-:W-:Y:S01]  /*0f00*/  UMOV UR4, 0x20 ;  /* 0x0000002000047882 */ /* 0x00cfe20000000000 */
[----:B------:R-:W2:Y:S01]  /*0f10*/  LDCU UR7, c[0x0][0x36c] ;  /* 0x00006d80ff0777ac */ /* 0x000ea20008000800 */
[----:B------:R-:W-:Y:S01]  /*0f20*/  NOP ;  /* 0x0000000000007918 */ /* 0x000fe20000000000 */
[----:B------:R-:W-:Y:S01]  /*0f30*/  LOP3.LUT R0, R78, 0x1f, RZ, 0xc0, !PT ;  /* 0x0000001f4e007812 */ /* 0x000fe200078ec0ff */
[----:B------:R-:W-:Y:S01]  /*0f40*/  @!UP0 UMOV UR6, 0x400 ;  /* 0x0000040000068882 */ /* 0x000fe20000000000 */
[----:B------:R-:W-:-:S04]  /*0f50*/  @!UP0 UIADD3 UR4, UPT, UPT, -UR4, 0x100000, URZ ;  /* 0x0010000004048890 */ /* 0x000fc8000fffe1ff */
[----:B------:R-:W-:Y:S02]  /*0f60*/  @!UP0 USHF.L.U32 UR5, UR4, 0xb, URZ ;  /* 0x0000000b04058899 */ /* 0x000fe400080006ff */
[----:B------:R-:W-:Y:S02]  /*0f70*/  @!UP0 USHF.L.U32 UR4, UR4, 0x1, URZ ;  /* 0x0000000104048899 */ /* 0x000fe400080006ff */
[----:B------:R-:W-:Y:S01]  /*0f80*/  @!UP0 ULEA UR6, UR55, UR6, 0x18 ;  /* 0x0000000637068291 */ /* 0x000fe2000f8ec0ff */
[----:B------:R-:W-:Y:S01]  /*0f90*/  VOTEU.ALL UP0, P1 ;  /* 0x0000000000ff7886 */ /* 0x000fe20000800000 */
[----:B------:R-:W-:Y:S02]  /*0fa0*/  UISETP.NE.AND UP4, UPT, UR18, URZ, UPT ;  /* 0x000000ff1200728c */ /* 0x000fe4000bf85270 */
[----:B--2---:R-:W-:Y:S01]  /*0fb0*/  UISETP.EQ.U32.AND UP5, UPT, UR7, 0x1, UPT ;  /* 0x000000010700788c */ /* 0x004fe2000bfa2070 */
[----:B------:R-:W2:Y:S07]  /*0fc0*/  FENCE.VIEW.ASYNC.S ;  /* 0x00000000000073c6 */ /* 0x000eae0000000000 */
[----:B--2---:R2:W3:Y:S01]  /*0fd0*/  @!UP0 SYNCS.EXCH.64 URZ, [UR6+0x1c0], UR4 ;  /* 0x0001c00406ff85b2 */ /* 0x0044e20008000100 */
[----:B------:R-:W-:Y:S05]  /*0fe0*/  BRA.U !UP5, `(.L_x_16) ;  /* 0x000000010d087547 */ /* 0x000fea000b800000 */
[----:B-1-3--:R-:W-:Y:S01]  /*0ff0*/  UCGABAR_ARV ;  /* 0x00000000000079c7 */ /* 0x00afe20008000000 */
[----:B------:R-:W-:Y:S05]  /*1000*/  BRA `(.L_x_17) ;  /* 0x0000000000047947 */ /* 0x000fea0003800000 */
.L_x_16:
[----:B-1-3--:R-:W-:Y:S01]  /*1010*/  NOP ;  /* 0x0000000000007918 */ /* 0x00afe20000000000 */
.L_x_17:
[----:B------:R-:W1:Y:S01]  /*1020*/  S2UR UR28, SR_CTAID.X ;  /* 0x00000000001c79c3 */ /* 0x000e620000002500 */
[----:B------:R-:W-:-:S05]  /*1030*/  CS2R.32 R3, SR_CgaSize ;  /* 0x0000000000037805 */ /* 0x000fca0000008a00 */
[----:B------:R-:W-:-:S05]  /*1040*/  IMAD R3, R3, -0xa0, RZ ;  /* 0xffffff6003037824 */ /* 0x000fca00078e02ff */
[----:B--2---:R-:W-:-:S14]  /*1050*/  R2UR UR5, R3 ;  /* 0x00000000030572ca */ /* 0x004fdc00000e0000 */
[----:B------:R-:W2:Y:S01]  /*1060*/  LDCU UR5, c[0x0][UR5+0x2b0] ;  /* 0x00005600050577ac */ /* 0x000ea20008000800 */
[----:B------:R-:W-:-:S05]  /*1070*/  CS2R.32 R3, SR_CgaSize ;  /* 0x0000000000037805 */ /* 0x000fca0000008a00 */
[----:B------:R-:W-:-:S05]  /*1080*/  IMAD R3, R3, -0xa0, RZ ;  /* 0xffffff6003037824 */ /* 0x000fca00078e02ff */
[----:B------:R-:W-:-:S14]  /*1090*/  R2UR UR4, R3 ;  /* 0x00000000030472ca */ /* 0x000fdc00000e0000 */
[----:B------:R-:W3:Y:S01]  /*10a0*/  LDCU UR4, c[0x0][UR4+0x2b4] ;  /* 0x00005680040477ac */ /* 0x000ee20008000800 */
[----:B------:R-:W4:Y:S01]  /*10b0*/  S2UR UR7, SR_CTAID.Y ;  /* 0x00000000000779c3 */ /* 0x000f220000002600 */
[----:B------:R-:W3:Y:S01]  /*10c0*/  LDCU UR19, c[0x0][0xb24] ;  /* 0x00016480ff1377ac */ /* 0x000ee20008000800 */
[----:B------:R-:W-:-:S05]  /*10d0*/  CS2R.32 R3, SR_CgaSize ;  /* 0x0000000000037805 */ /* 0x000fca0000008a00 */
[----:B------:R-:W-:-:S05]  /*10e0*/  IMAD R3, R3, -0xa0, RZ ;  /* 0xffffff6003037824 */ /* 0x000fca00078e02ff */
[----:B------:R-:W-:-:S14]  /*10f0*/  R2UR UR60, R3 ;  /* 0x00000000033c72ca */ /* 0x000fdc00000e0000 */
[----:B------:R-:W3:Y:S01]  /*1100*/  LDCU UR60, c[0x0][UR60+0x2a0] ;  /* 0x000054003c3c77ac */ /* 0x000ee20008000800 */
[----:B------:R-:W1:Y:S01]  /*1110*/  S2UR UR36, SR_CTAID.Z ;  /* 0x00000000002479c3 */ /* 0x000e620000002700 */
[----:B------:R-:W-:-:S05]  /*1120*/  CS2R.32 R3, SR_CgaSize ;  /* 0x0000000000037805 */ /* 0x000fca0000008a00 */
[----:B------:R-:W-:-:S05]  /*1130*/  IMAD R3, R3, -0xa0, RZ ;  /* 0xffffff6003037824 */ /* 0x000fca00078e02ff */
[----:B------:R-:W-:-:S14]  /*1140*/  R2UR UR57, R3 ;  /* 0x00000000033972ca */ /* 0x000fdc00000e0000 */
[----:B------:R-:W3:Y:S01]  /*1150*/  LDCU UR57, c[0x0][UR57+0x2a4] ;  /* 0x00005480393977ac */ /* 0x000ee20008000800 */
[----:B------:R-:W-:Y:S02]  /*1160*/  UISETP.GT.U32.AND UP0, UPT, UR47, 0xffff, UPT ;  /* 0x0000ffff2f00788c */ /* 0x000fe4000bf04070 */
[----:B------:R-:W-:Y:S01]  /*1170*/  USHF.L.U32 UR24, UR55, 0xb, URZ ;  /* 0x0000000b37187899 */ /* 0x000fe200080006ff */
[----:B-1----:R-:W-:Y:S01]  /*1180*/  I2FP.F32.U32 R3, UR28 ;  /* 0x0000001c00037c45 */ /* 0x002fe20008201000 */
[----:B------:R-:W-:Y:S01]  /*1190*/  UMOV UR29, 0x5 ;  /* 0x00000005001d7882 */ /* 0x000fe20000000000 */
[----:B------:R-:W1:Y:S03]  /*11a0*/  LDCU UR40, c[0x0][0xb24] ;  /* 0x00016480ff2877ac */ /* 0x000e660008000800 */
[----:B--2---:R-:W-:Y:S01]  /*11b0*/  FMUL R3, R3, UR5 ;  /* 0x0000000503037c20 */ /* 0x004fe20008400000 */
[----:B------:R-:W-:Y:S01]  /*11c0*/  USEL UR5, UR47, 0xffff, !UP0 ;  /* 0x0000ffff2f057887 */ /* 0x000fe2000c000000 */
[----:B----4-:R-:W-:Y:S01]  /*11d0*/  I2FP.F32.U32 R2, UR7 ;  /* 0x0000000700027c45 */ /* 0x010fe20008201000 */
[----:B------:R-:W2:Y:S03]  /*11e0*/  LDCU UR27, c[0x0][0xb30] ;  /* 0x00016600ff1b77ac */ /* 0x000ea60008000800 */
[----:B------:R-:W4:Y:S01]  /*11f0*/  F2I.U32.TRUNC.NTZ R3, R3 ;  /* 0x0000000300037305 */ /* 0x000f22000020f000 */
[----:B---3--:R-:W-:Y:S01]  /*1200*/  FMUL R2, R2, UR4 ;  /* 0x0000000402027c20 */ /* 0x008fe20008400000 */
[----:B------:R-:W-:-:S02]  /*1210*/  ULOP3.LUT UR25, UR5, 0xffff, URZ, 0xc0, !UPT ;  /* 0x0000ffff05197892 */ /* 0x000fc4000f8ec0ff */
[----:B------:R-:W-:Y:S01]  /*1220*/  UISETP.GE.AND UP2, UPT, UR19, 0x1, UPT ;  /* 0x000000011300788c */ /* 0x000fe2000bf46270 */
[----:B------:R-:W-:-:S03]  /*1230*/  UMOV UR46, UR7 ;  /* 0x00000007002e7c82 */ /* 0x000fc60008000000 */
[----:B------:R-:W3:Y:S01]  /*1240*/  F2I.U32.TRUNC.NTZ R2, R2 ;  /* 0x0000000200027305 */ /* 0x000ee2000020f000 */
[----:B------:R-:W-:Y:S01]  /*1250*/  UMOV UR45, UR28 ;  /* 0x0000001c002d7c82 */ /* 0x000fe20008000000 */
[----:B----4-:R-:W-:Y:S02]  /*1260*/  R2UR UR4, R3 ;  /* 0x00000000030472ca */ /* 0x010fe400000e0000 */
[----:B------:R-:W-:Y:S02]  /*1270*/  PRMT R3, RZ, 0x7610, R3 ;  /* 0x00007610ff037816 */ /* 0x000fe40000000003 */
[----:B---3--:R-:W-:Y:S02]  /*1280*/  R2UR UR6, R2 ;  /* 0x00000000020672ca */ /* 0x008fe400000e0000 */
[----:B------:R-:W-:-:S07]  /*1290*/  PRMT R2, RZ, 0x7610, R2 ;  /* 0x00007610ff027816 */ /* 0x000fce0000000002 */
[----:B------:R-:W-:-:S04]  /*12a0*/  UIADD3 UR5, UPT, UPT, -UR4, URZ, URZ ;  /* 0x000000ff04057290 */ /* 0x000fc8000fffe1ff */
[----:B------:R-:W-:Y:S02]  /*12b0*/  UIMAD UR60, UR60, UR5, UR28 ;  /* 0x000000053c3c72a4 */ /* 0x000fe4000f8e021c */
[----:B------:R-:W-:-:S04]  /*12c0*/  UIADD3 UR4, UPT, UPT, -UR6, URZ, URZ ;  /* 0x000000ff06047290 */ /* 0x000fc8000fffe1ff */
[----:B------:R-:W-:Y:S01]  /*12d0*/  UIMAD UR57, UR57, UR4, UR7 ;  /* 0x00000004393972a4 */ /* 0x000fe2000f8e0207 */
[----:B-12---:R-:W-:Y:S11]  /*12e0*/  BRA.U UP4, `(.L_x_18) ;  /* 0x00000001043c7547 */ /* 0x006ff6000b800000 */
[----:B------:R-:W-:Y:S02]  /*12f0*/  UISETP.GT.U32.AND UP0, UPT, UR60, 0x1, UPT ;  /* 0x000000013c00788c */ /* 0x000fe4000bf04070 */
[----:B------:R-:W-:Y:S02]  /*1300*/  ULOP3.LUT UR4, UR60, 0xfffffffe, URZ, 0xc0, !UPT ;  /* 0xfffffffe3c047892 */ /* 0x000fe4000f8ec0ff */
[----:B------:R-:W-:Y:S02]  /*1310*/  UISETP.NE.AND UP1, UPT, UR57, URZ, UP0 ;  /* 0x000000ff3900728c */ /* 0x000fe40008725270 */
[----:B------:R-:W-:Y:S02]  /*1320*/  UISETP.NE.AND UP0, UPT, UR57, 0x1, UP0 ;  /* 0x000000013900788c */ /* 0x000fe40008705270 */
[----:B------:R-:W-:Y:S02]  /*1330*/  USEL UR7, URZ, 0x1, UP1 ;  /* 0x00000001ff077887 */ /* 0x000fe40008800000 */
[----:B------:R-:W-:-:S02]  /*1340*/  USEL UR6, URZ, 0x4, UP0 ;  /* 0x00000004ff067887 */ /* 0x000fc40008000000 */
[----:B------:R-:W-:Y:S02]  /*1350*/  USEL UR5, URZ, 0x2, UP1 ;  /* 0x00000002ff057887 */ /* 0x000fe40008800000 */
[----:B------:R-:W-:Y:S02]  /*1360*/  ULEA UR4, UR57, UR4, 0x1 ;  /* 0x0000000439047291 */ /* 0x000fe4000f8e08ff */
[----:B------:R-:W-:Y:S02]  /*1370*/  USEL UR8, URZ, 0x8, UP0 ;  /* 0x00000008ff087887 */ /* 0x000fe40008000000 */
[----:B------:R-:W-:-:S03]  /*1380*/  UIADD3 UR5, UPT, UPT, UR5, UR6, UR7 ;  /* 0x0000000605057290 */ /* 0x000fc6000fffe007 */
[----:B------:R-:W-:Y:S01]  /*1390*/  UMOV UR6, 0x3 ;  /* 0x0000000300067882 */ /* 0x000fe20000000000 */
[----:B------:R-:W-:Y:S02]  /*13a0*/  UIADD3 UR5, UPT, UPT, UR5, UR8, URZ ;  /* 0x0000000805057290 */ /* 0x000fe4000fffe0ff */
[----:B------:R-:W-:-:S04]  /*13b0*/  USHF.L.U32 UR4, UR6, UR4, URZ ;  /* 0x0000000406047299 */ /* 0x000fc800080006ff */
[----:B------:R-:W-:Y:S02]  /*13c0*/  MOV R3, UR5 ;  /* 0x0000000500037c02 */ /* 0x000fe40008000f00 */
[----:B------:R-:W-:Y:S02]  /*13d0*/  MOV R2, UR4 ;  /* 0x0000000400027c02 */ /* 0x000fe40008000f00 */
.L_x_18:
[----:B------:R-:W-:Y:S05]  /*13e0*/  BRA.U !UP2, `(.L_x_19) ;  /* 0x000000010ad47547 */ /* 0x000fea000b800000 */
[----:B------:R-:W1:Y:S01]  /*13f0*/  LDCU.128 UR20, c[0x0][0xb10] ;  /* 0x00016200ff1477ac */ /* 0x000e620008000c00 */
[----:B------:R-:W2:Y:S01]  /*1400*/  LDCU UR6, c[0x0][0x370] ;  /* 0x00006e00ff0677ac */ /* 0x000ea20008000800 */
[----:B------:R-:W3:Y:S01]  /*1410*/  LDCU UR5, c[0x0][0x374] ;  /* 0x00006e80ff0577ac */ /* 0x000ee20008000800 */
[----:B------:R-:W4:Y:S01]  /*1420*/  LDCU UR26, c[0x0][0xb0c] ;  /* 0x00016180ff1a77ac */ /* 0x000f220008000800 */
[----:B------:R-:W4:Y:S01]  /*1430*/  LDCU UR4, c[0x0][0xb20] ;  /* 0x00016400ff0477ac */ /* 0x000f220008000800 */
[----:B------:R-:W4:Y:S01]  /*1440*/  LDCU.64 UR8, c[0x0][0xb28] ;  /* 0x00016500ff0877ac */ /* 0x000f220008000a00 */
[----:B-1----:R-:W-:Y:S02]  /*1450*/  UISETP.NE.AND UP0, UPT, UR22, 0x1, UPT ;  /* 0x000000011600788c */ /* 0x002fe4000bf05270 */
[----:B---3--:R-:W-:Y:S02]  /*1460*/  UIMAD.WIDE.U32 UR10, UR5, UR23, URZ ;  /* 0x00000017050a72a5 */ /* 0x008fe4000f8e00ff */
[----:B--2---:R-:W-:-:S02]  /*1470*/  UIMAD.WIDE.U32 UR12, UR6, UR20, URZ ;  /* 0x00000014060c72a5 */ /* 0x004fc4000f8e00ff */
[----:B----4-:R-:W-:Y:S02]  /*1480*/  UISETP.NE.AND UP1, UPT, UR26, 0x1, UPT ;  /* 0x000000011a00788c */ /* 0x010fe4000bf25270 */
[----:B------:R-:W-:Y:S01]  /*1490*/  UISETP.NE.AND UP2, UPT, UR19, 0x1, UPT ;  /* 0x000000011300788c */ /* 0x000fe2000bf45270 */
[----:B------:R-:W-:Y:S02]  /*14a0*/  UMOV UR10, UR11 ;  /* 0x0000000b000a7c82 */ /* 0x000fe40008000000 */
[----:B------:R-:W-:Y:S01]  /*14b0*/  UMOV UR12, UR13 ;  /* 0x0000000d000c7c82 */ /* 0x000fe20008000000 */
[----:B------:R-:W-:Y:S02]  /*14c0*/  @UP0 USHF.R.U32.HI UR5, URZ, UR4, UR10 ;  /* 0x00000004ff050299 */ /* 0x000fe4000801160a */
[----:B------:R-:W-:Y:S02]  /*14d0*/  UIMAD.WIDE.U32 UR16, UR46, UR23, URZ ;  /* 0x000000172e1072a5 */ /* 0x000fe4000f8e00ff */
[----:B------:R-:W-:-:S02]  /*14e0*/  UIMAD.WIDE.U32 UR10, UR5, UR8, URZ ;  /* 0x00000008050a72a5 */ /* 0x000fc4000f8e00ff */
[----:B------:R-:W-:Y:S02]  /*14f0*/  @UP1 USHF.R.U32.HI UR6, URZ, UR21, UR12 ;  /* 0x00000015ff061299 */ /* 0x000fe4000801160c */
[----:B------:R-:W-:Y:S02]  /*1500*/  UIMAD.WIDE.U32 UR14, UR28, UR20, URZ ;  /* 0x000000141c0e72a5 */ /* 0x000fe4000f8e00ff */
[----:B------:R-:W-:Y:S01]  /*1510*/  UIMAD.WIDE.U32 UR12, UR6, UR8, URZ ;  /* 0x00000008060c72a5 */ /* 0x000fe2000f8e00ff */
[----:B------:R-:W-:Y:S01]  /*1520*/  UMOV UR16, UR17 ;  /* 0x0000001100107c82 */ /* 0x000fe20008000000 */
[----:B------:R-:W-:Y:S01]  /*1530*/  UMOV UR10, UR11 ;  /* 0x0000000b000a7c82 */ /* 0x000fe20008000000 */
[----:B------:R-:W-:Y:S02]  /*1540*/  USHF.R.U32.HI UR16, URZ, UR4, UR16 ;  /* 0x00000004ff107299 */ /* 0x000fe40008011610 */
[----:B------:R-:W-:Y:S02]  /*1550*/  @UP2 USHF.R.U32.HI UR5, URZ, UR9, UR10 ;  /* 0x00000009ff052299 */ /* 0x000fe4000801160a */
[----:B------:R-:W-:Y:S01]  /*1560*/  UMOV UR7, UR13 ;  /* 0x0000000d00077c82 */ /* 0x000fe20008000000 */
[----:B------:R-:W-:Y:S01]  /*1570*/  UMOV UR14, UR15 ;  /* 0x0000000f000e7c82 */ /* 0x000fe20008000000 */
[----:B------:R-:W-:-:S02]  /*1580*/  @UP2 USHF.R.U32.HI UR6, URZ, UR9, UR7 ;  /* 0x00000009ff062299 */ /* 0x000fc40008011607 */
[----:B------:R-:W-:Y:S02]  /*1590*/  USHF.R.U32.HI UR14, URZ, UR21, UR14 ;  /* 0x00000015ff0e7299 */ /* 0x000fe4000801160e */
[----:B------:R-:W-:Y:S02]  /*15a0*/  USEL UR4, UR46, UR16, !UP0 ;  /* 0x000000102e047287 */ /* 0x000fe4000c000000 */
[----:B------:R-:W-:Y:S02]  /*15b0*/  UIMAD UR7, UR5, UR19, URZ ;  /* 0x00000013050772a4 */ /* 0x000fe4000f8e02ff */
[----:B------:R-:W-:Y:S02]  /*15c0*/  USEL UR5, UR28, UR14, !UP1 ;  /* 0x0000000e1c057287 */ /* 0x000fe4000c800000 */
[----:B------:R-:W-:Y:S02]  /*15d0*/  UIMAD UR12, UR6, UR19, URZ ;  /* 0x00000013060c72a4 */ /* 0x000fe4000f8e02ff */
[----:B------:R-:W-:-:S02]  /*15e0*/  UISETP.GE.AND UP0, UPT, UR4, UR7, UPT ;  /* 0x000000070400728c */ /* 0x000fc4000bf06270 */
[----:B------:R-:W-:Y:S02]  /*15f0*/  UIMAD.WIDE.U32 UR10, UR4, UR8, URZ ;  /* 0x00000008040a72a5 */ /* 0x000fe4000f8e00ff */
[----:B------:R-:W-:Y:S02]  /*1600*/  UISETP.GE.OR UP0, UPT, UR5, UR12, UP0 ;  /* 0x0000000c0500728c */ /* 0x000fe40008706670 */
[----:B------:R-:W-:Y:S02]  /*1610*/  UIMAD.WIDE.U32 UR12, UR5, UR8, URZ ;  /* 0x00000008050c72a5 */ /* 0x000fe4000f8e00ff */
[----:B------:R-:W-:Y:S01]  /*1620*/  UIADD3 UR10, UPT, UPT, -UR4, URZ, URZ ;  /* 0x000000ff040a7290 */ /* 0x000fe2000fffe1ff */
[----:B------:R-:W-:Y:S01]  /*1630*/  UMOV UR8, UR11 ;  /* 0x0000000b00087c82 */ /* 0x000fe20008000000 */
[----:B------:R-:W-:Y:S02]  /*1640*/  UIADD3 UR45, UPT, UPT, -UR5, URZ, URZ ;  /* 0x000000ff052d7290 */ /* 0x000fe4000fffe1ff */
[----:B------:R-:W-:-:S03]  /*1650*/  USHF.R.U32.HI UR8, URZ, UR9, UR8 ;  /* 0x00000009ff087299 */ /* 0x000fc60008011608 */
[----:B------:R-:W-:Y:S01]  /*1660*/  @!UP0 UMOV UR7, UR13 ;  /* 0x0000000d00078c82 */ /* 0x000fe20008000000 */
[----:B------:R-:W-:Y:S02]  /*1670*/  UIMAD UR46, UR22, UR10, UR46 ;  /* 0x0000000a162e72a4 */ /* 0x000fe4000f8e022e */
[----:B------:R-:W-:Y:S02]  /*1680*/  USEL UR8, UR4, UR8, !UP2 ;  /* 0x0000000804087287 */ /* 0x000fe4000d000000 */
[----:B------:R-:W-:Y:S02]  /*1690*/  @!UP0 USHF.R.U32.HI UR7, URZ, UR9, UR7 ;  /* 0x00000009ff078299 */ /* 0x000fe40008011607 */
[----:B------:R-:W-:Y:S02]  /*16a0*/  UIADD3 UR9, UPT, UPT, -UR8, URZ, URZ ;  /* 0x000000ff08097290 */ /* 0x000fe4000fffe1ff */
[----:B------:R-:W-:Y:S02]  /*16b0*/  @!UP0 USEL UR7, UR5, UR7, !UP2 ;  /* 0x0000000705078287 */ /* 0x000fe4000d000000 */
[----:B------:R-:W-:-:S02]  /*16c0*/  UIMAD UR9, UR19, UR9, UR4 ;  /* 0x00000009130972a4 */ /* 0x000fc4000f8e0204 */
[----:B------:R-:W-:Y:S02]  /*16d0*/  @!UP0 UIADD3 UR8, UPT, UPT, UR8, -UR7, URZ ;  /* 0x8000000708088290 */ /* 0x000fe4000fffe0ff */
[----:B------:R-:W-:Y:S02]  /*16e0*/  @!UP0 UIMAD UR6, UR9, UR6, UR7 ;  /* 0x00000006090682a4 */ /* 0x000fe4000f8e0207 */
[----:B------:R-:W-:Y:S02]  /*16f0*/  @!UP0 UIMAD UR4, UR8, UR19, UR5 ;  /* 0x00000013080482a4 */ /* 0x000fe4000f8e0205 */
[----:B------:R-:W-:Y:S02]  /*1700*/  UIMAD UR45, UR26, UR45, UR28 ;  /* 0x0000002d1a2d72a4 */ /* 0x000fe4000f8e021c */
[----:B------:R-:W-:Y:S01]  /*1710*/  UIMAD UR46, UR4, UR22, UR46 ;  /* 0x00000016042e72a4 */ /* 0x000fe2000f8e022e */
[----:B------:R-:W-:Y:S02]  /*1720*/  @!UP0 UMOV UR5, UR6 ;  /* 0x0000000600058c82 */ /* 0x000fe40008000000 */
[----:B------:R-:W-:-:S12]  /*1730*/  UIMAD UR45, UR5, UR26, UR45 ;  /* 0x0000001a052d72a4 */ /* 0x000fd8000f8e022d */
.L_x_19:
[----:B------:R-:W-:Y:S02]  /*1740*/  UISETP.NE.AND UP1, UPT, UR27, 0x1, UPT ;  /* 0x000000011b00788c */ /* 0x000fe4000bf25270 */
[----:B------:R-:W-:Y:S02]  /*1750*/  UISETP.NE.AND UP0, UPT, UR18, 0x2, UPT ;  /* 0x000000021200788c */ /* 0x000fe4000bf05270 */
[----:B------:R-:W-:Y:S02]  /*1760*/  ULOP3.LUT UR24, UR24, 0x1000, URZ, 0xc0, !UPT ;  /* 0x0000100018187892 */ /* 0x000fe4000f8ec0ff */
[----:B------:R-:W-:-:S03]  /*1770*/  USHF.L.U32 UR21, UR29, UR25, URZ ;  /* 0x000000191d157299 */ /* 0x000fc600080006ff */
[----:B------:R-:W-:Y:S09]  /*1780*/  BRA.U UP1, `(.L_x_20) ;  /* 0x0000000101447547 */ /* 0x000ff2000b800000 */
[----:B------:R-:W1:Y:S01]  /*1790*/  LDCU.128 UR8, c[0x0][0xb10] ;  /* 0x00016200ff0877ac */ /* 0x000e620008000c00 */
[----:B------:R-:W2:Y:S01]  /*17a0*/  LDCU UR12, c[0x0][0xb0c] ;  /* 0x00016180ff0c77ac */ /* 0x000ea20008000800 */
[----:B------:R-:W3:Y:S01]  /*17b0*/  LDCU UR13, c[0x0][0xb20] ;  /* 0x00016400ff0d77ac */ /* 0x000ee20008000800 */
[----:B-1----:R-:W-:Y:S02]  /*17c0*/  UIMAD.WIDE.U32 UR6, UR45, UR8, URZ ;  /* 0x000000082d0672a5 */ /* 0x002fe4000f8e00ff */
[----:B------:R-:W-:Y:S02]  /*17d0*/  UIMAD.WIDE.U32 UR4, UR46, UR11, URZ ;  /* 0x0000000b2e0472a5 */ /* 0x000fe4000f8e00ff */
[----:B--2---:R-:W-:Y:S02]  /*17e0*/  UISETP.NE.AND UP2, UPT, UR12, 0x1, UPT ;  /* 0x000000010c00788c */ /* 0x004fe4000bf45270 */
[----:B------:R-:W-:Y:S01]  /*17f0*/  UISETP.NE.AND UP1, UPT, UR10, 0x1, UPT ;  /* 0x000000010a00788c */ /* 0x000fe2000bf25270 */
[----:B------:R-:W-:-:S02]  /*1800*/  UMOV UR6, UR7 ;  /* 0x0000000700067c82 */ /* 0x000fc40008000000 */
[----:B------:R-:W-:Y:S01]  /*1810*/  UMOV UR4, UR5 ;  /* 0x0000000500047c82 */ /* 0x000fe20008000000 */
[----:B------:R-:W-:Y:S02]  /*1820*/  USHF.R.U32.HI UR6, URZ, UR9, UR6 ;  /* 0x00000009ff067299 */ /* 0x000fe40008011606 */
[----:B---3--:R-:W-:Y:S02]  /*1830*/  USHF.R.U32.HI UR4, URZ, UR13, UR4 ;  /* 0x0000000dff047299 */ /* 0x008fe40008011604 */
[----:B------:R-:W-:Y:S02]  /*1840*/  USEL UR5, UR45, UR6, !UP2 ;  /* 0x000000062d057287 */ /* 0x000fe4000d000000 */
[----:B------:R-:W-:-:S04]  /*1850*/  USEL UR4, UR46, UR4, !UP1 ;  /* 0x000000042e047287 */ /* 0x000fc8000c800000 */
[----:B------:R-:W-:Y:S02]  /*1860*/  UIADD3 UR6, UPT, UPT, -UR4, UR5, URZ ;  /* 0x0000000504067290 */ /* 0x000fe4000fffe1ff */
[----:B------:R-:W-:Y:S02]  /*1870*/  UIADD3 UR4, UPT, UPT, UR4, -UR5, URZ ;  /* 0x8000000504047290 */ /* 0x000fe4000fffe0ff */
[----:B------:R-:W-:Y:S02]  /*1880*/  UIMAD UR46, UR6, UR10, UR46 ;  /* 0x0000000a062e72a4 */ /* 0x000fe4000f8e022e */
[----:B------:R-:W-:-:S12]  /*1890*/  UIMAD UR45, UR4, UR12, UR45 ;  /* 0x0000000c042d72a4 */ /* 0x000fd8000f8e022d */
.L_x_20:
[----:B------:R-:W-:Y:S05]  /*18a0*/  BRA.U !UP5, `(.L_x_21) ;  /* 0x000000010d0c7547 */ /* 0x000fea000b800000 */
[----:B------:R-:W-:Y:S01]  /*18b0*/  UCGABAR_WAIT ;  /* 0x0000000000007dc7 */ /* 0x000fe20008000000 */
[----:B------:R-:W-:Y:S01]  /*18c0*/  CCTL.IVALL ;  /* 0x00000000ff00798f */ /* 0x000fe20002000000 */
[----:B------:R-:W-:Y:S05]  /*18d0*/  BRA `(.L_x_22) ;  /* 0x0000000000047947 */ /* 0x000fea0003800000 */
.L_x_21:
[----:B------:R-:W-:Y:S06]  /*18e0*/  BAR.SYNC.DEFER_BLOCKING 0x0 ;  /* 0x0000000000007b1d */ /* 0x000fec0000010000 */
.L_x_22:
[----:B------:R-:W-:Y:S05]  /*18f0*/  BRA.U UP0, `(.L_x_23) ;  /* 0x0000001900e07547 */ /* 0x000fea000b800000 */
[----:B------:R-:W1:Y:S01]  /*1900*/  LDCU UR6, c[0x0][0x38c] ;  /* 0x00007180ff0677ac */ /* 0x000e620008000800 */
[----:B------:R-:W-:Y:S01]  /*1910*/  PLOP3.LUT P1, PT, PT, PT, UP3, 0x80, 0x8 ;  /* 0x000000000008781c */ /* 0x000fe20003f2f038 */
[----:B------:R-:W-:Y:S01]  /*1920*/  IMAD.MOV.U32 R12, RZ, RZ, 0x1 ;  /* 0x00000001ff0c7424 */ /* 0x000fe200078e00ff */
[----:B------:R-:W-:Y:S01]  /*1930*/  ISETP.NE.AND P2, PT, R0, RZ, P3 ;  /* 0x000000ff0000720c */ /* 0x000fe20001f45270 */
[----:B------:R-:W-:Y:S01]  /*1940*/  USHF.L.U32 UR7, UR28, 0x6, URZ ;  /* 0x000000061c077899 */ /* 0x000fe200080006ff */
[----:B------:R-:W-:Y:S01]  /*1950*/  PLOP3.LUT P1, PT, P1, PT, PT, 0x8, 0x80 ;  /* 0x000000000080781c */ /* 0x000fe20000f2e170 */
[----:B------:R-:W-:Y:S01]  /*1960*/  USHF.L.U32 UR48, UR28, 0x5, URZ ;  /* 0x000000051c307899 */ /* 0x000fe200080006ff */
[----:B------:R-:W-:Y:S01]  /*1970*/  CS2R R10, SRZ ;  /* 0x00000000000a7805 */ /* 0x000fe2000001ff00 */
[----:B------:R-:W-:Y:S01]  /*1980*/  UISETP.NE.AND UP1, UPT, UR18, URZ, UPT ;  /* 0x000000ff1200728c */ /* 0x000fe2000bf25270 */
[----:B------:R-:W-:Y:S01]  /*1990*/  IMAD.MOV.U32 R9, RZ, RZ, RZ ;  /* 0x000000ffff097224 */ /* 0x000fe200078e00ff */
[----:B------:R-:W2:Y:S01]  /*19a0*/  LDCU UR39, c[0x0][0x370] ;  /* 0x00006e00ff2777ac */ /* 0x000ea20008000800 */
[----:B------:R-:W-:Y:S01]  /*19b0*/  IMAD.MOV.U32 R8, RZ, RZ, 0x1 ;  /* 0x00000001ff087424 */ /* 0x000fe200078e00ff */
[----:B------:R-:W3:Y:S01]  /*19c0*/  LDCU.64 UR26, c[0x0][0x348] ;  /* 0x00006900ff1a77ac */ /* 0x000ee20008000a00 */
[----:B-1----:R-:W-:-:S02]  /*19d0*/  UIADD3 UR5, UPT, UPT, UR6, 0x7f, URZ ;  /* 0x0000007f06057890 */ /* 0x002fc4000fffe0ff */
[----:B------:R-:W-:Y:S02]  /*19e0*/  UIADD3 UR49, UPT, UPT, UR6, 0xfe, URZ ;  /* 0x000000fe06317890 */ /* 0x000fe4000fffe0ff */
[----:B------:R-:W-:Y:S01]  /*19f0*/  USHF.R.S32.HI UR4, URZ, 0x1f, UR5 ;  /* 0x0000001fff047899 */ /* 0x000fe20008011405 */
[----:B------:R-:W1:Y:S03]  /*1a00*/  LDCU UR38, c[0x0][0x374] ;  /* 0x00006e80ff2677ac */ /* 0x000e660008000800 */
[----:B------:R-:W-:Y:S02]  /*1a10*/  ULEA.HI UR4, UR4, UR5, URZ, 0x7 ;  /* 0x0000000504047291 */ /* 0x000fe4000f8f38ff */
[----:B------:R-:W-:Y:S02]  /*1a20*/  UIADD3 UR5, UPT, UPT, UR6, -0x1, URZ ;  /* 0xffffffff06057890 */ /* 0x000fe4000fffe0ff */
[----:B------:R-:W-:-:S02]  /*1a30*/  USHF.R.S32.HI UR42, URZ, 0x7, UR4 ;  /* 0x00000007ff2a7899 */ /* 0x000fc40008011404 */
[----:B------:R-:W-:Y:S02]  /*1a40*/  UISETP.GE.U32.AND UP2, UPT, UR5, -0xff, UPT ;  /* 0xffffff010500788c */ /* 0x000fe4000bf46070 */
[----:B------:R-:W-:Y:S02]  /*1a50*/  UISETP.LT.U32.AND UP0, UPT, UR42, 0x12, UPT ;  /* 0x000000122a00788c */ /* 0x000fe4000bf01070 */
[----:B------:R-:W-:Y:S02]  /*1a60*/  ULOP3.LUT UR5, UR7, 0x40, URZ, 0xc0, !UPT ;  /* 0x0000004007057892 */ /* 0x000fe4000f8ec0ff */
[----:B------:R-:W-:Y:S02]  /*1a70*/  USEL UR41, UR42, 0x12, UP0 ;  /* 0x000000122a297887 */ /* 0x000fe40008000000 */
[----:B------:R-:W-:Y:S02]  /*1a80*/  ULEA.HI UR44, UR24, UR5, URZ, 0x19 ;  /* 0x00000005182c7291 */ /* 0x000fe4000f8fc8ff */
[----:B------:R-:W-:-:S02]  /*1a90*/  UIADD3 UR4, UPT, UPT, UR41, -0x1, URZ ;  /* 0xffffffff29047890 */ /* 0x000fc4000fffe0ff */
[----:B------:R-:W-:Y:S02]  /*1aa0*/  @UP2 UIADD3 UR4, UPT, UPT, UR41, URZ, URZ ;  /* 0x000000ff29042290 */ /* 0x000fe4000fffe0ff */
[----:B------:R-:W-:Y:S02]  /*1ab0*/  ULOP3.LUT UR48, UR48, 0x20, URZ, 0xc0, !UPT ;  /* 0x0000002030307892 */ /* 0x000fe4000f8ec0ff */
[----:B------:R-:W-:Y:S02]  /*1ac0*/  USEL UR25, UR34, 0x2, UP1 ;  /* 0x0000000222197887 */ /* 0x000fe40008800000 */
[----:B------:R-:W-:Y:S02]  /*1ad0*/  UIADD3 UR47, UPT, UPT, UR42, -UR41, URZ ;  /* 0x800000292a2f7290 */ /* 0x000fe4000fffe0ff */
[----:B------:R-:W-:Y:S02]  /*1ae0*/  UIADD3 UR28, UPT, UPT, UR4, 0x1, URZ ;  /* 0x00000001041c7890 */ /* 0x000fe4000fffe0ff */
[----:B------:R-:W-:Y:S01]  /*1af0*/  UIADD3 UR43, UPT, UPT, -UR4, URZ, URZ ;  /* 0x000000ff042b7290 */ /* 0x000fe2000fffe1ff */
[----:B-123--:R-:W-:-:S11]  /*1b00*/  UMOV UR5, URZ ;  /* 0x000000ff00057c82 */ /* 0x00efd60008000000 */
.L_x_43:
[----:B------:R-:W-:Y:S01]  /*1b10*/  UISETP.NE.AND UP0, UPT, UR55, URZ, UPT ;  /* 0x000000ff3700728c */ /* 0x000fe2000bf05270 */
[----:B------:R-:W1:Y:S08]  /*1b20*/  S2UR UR55, SR_CgaCtaId ;  /* 0x00000000003779c3 */ /* 0x000e700000008800 */
[----:B------:R-:W-:Y:S05]  /*1b30*/  BRA.U UP0, `(.L_x_24) ;  /* 0x0000000100347547 */ /* 0x000fea000b800000 */
[----:B------:R-:W2:Y:S01]  /*1b40*/  S2R R0, SR_CgaCtaId ;  /* 0x0000000000007919 */ /* 0x000ea20000008800 */
[----:B------:R-:W-:-:S04]  /*1b50*/  MOV R2, 0x400 ;  /* 0x0000040000027802 */ /* 0x000fc80000000f00 */
[----:B--2---:R-:W-:Y:S02]  /*1b60*/  LEA R0, R0, R2, 0x18 ;  /* 0x0000000200007211 */ /* 0x004fe400078ec0ff */
[----:B------:R-:W-:-:S03]  /*1b70*/  SHF.L.U32 R2, R8, 0x1f, RZ ;  /* 0x0000001f08027819 */ /* 0x000fc600000006ff */
[----:B------:R-:W-:-:S04]  /*1b80*/  IMAD R0, R9, 0x8, R0 ;  /* 0x0000000809007824 */ /* 0x000fc800078e0200 */
[----:B------:R-:W2:Y:S02]  /*1b90*/  SYNCS.PHASECHK.TRANS64.TRYWAIT P0, [R0+URZ+0x1b0], R2 ;  /* 0x0001b002000075a7 */ /* 0x000ea400080011ff */
[----:B--2---:R-:W-:Y:S05]  /*1ba0*/  @!P0 BRA `(.L_x_25) ;  /* 0x0000005800fc8947 */ /* 0x004fea0003800000 */
.L_x_128:
[----:B------:R-:W-:Y:S01]  /*1bb0*/  VIADD R9, R9, 0x1 ;  /* 0x0000000109097836 */ /* 0x000fe20000000000 */
[----:B------:R2:W-:Y:S04]  /*1bc0*/  SYNCS.ARRIVE.TRANS64.A1T0 RZ, [R0+URZ+0x1a0], RZ ;  /* 0x0001a0ff00ff79a7 */ /* 0x0005e800081000ff */
[----:B------:R-:W-:-:S04]  /*1bd0*/  ISETP.NE.AND P0, PT, R9, 0x2, PT ;  /* 0x000000020900780c */ /* 0x000fc80003f05270 */
[----:B------:R-:W-:Y:S02]  /*1be0*/  SEL R9, R9, RZ, P0 ;  /* 0x000000ff09097207 */ /* 0x000fe40000000000 */
[----:B--2---:R-:W-:-:S04]  /*1bf0*/  SEL R0, RZ, 0x1, P0 ;  /* 0x00000001ff007807 */ /* 0x004fc80000000000 */
[----:B------:R-:W-:-:S07]  /*1c00*/  LOP3.LUT R8, R8, R0, RZ, 0x3c, !PT ;  /* 0x0000000008087212 */ /* 0x000fce00078e3cff */
.L_x_24:
[----:B------:R-:W-:Y:S01]  /*1c10*/  UMOV UR6, 0x400 ;  /* 0x0000040000067882 */ /* 0x000fe20000000000 */
[----:B------:R-:W-:Y:S01]  /*1c20*/  SHF.L.U32 R0, R12, 0x1f, RZ ;  /* 0x0000001f0c007819 */ /* 0x000fe200000006ff */
[----:B-1----:R-:W-:Y:S02]  /*1c30*/  ULEA UR6, UR55, UR6, 0x18 ;  /* 0x0000000637067291 */ /* 0x002fe4000f8ec0ff */
[----:B------:R-:W-:Y:S02]  /*1c40*/  UISETP.GE.U32.AND UP0, UPT, UR49, 0xff, UPT ;  /* 0x000000ff3100788c */ /* 0x000fe4000bf06070 */
[----:B------:R-:W-:Y:S02]  /*1c50*/  ULEA UR4, UR5, UR6, 0x3 ;  /* 0x0000000605047291 */ /* 0x000fe4000f8e18ff */
[----:B------:R-:W-:Y:S01]  /*1c60*/  ULEA UR11, UR46, UR48, 0x6 ;  /* 0x000000302e0b7291 */ /* 0x000fe2000f8e30ff */
[----:B------:R-:W-:-:S06]  /*1c70*/  UMOV UR7, URZ ;  /* 0x000000ff00077c82 */ /* 0x000fcc0008000000 */
[----:B------:R1:W2:Y:S01]  /*1c80*/  SYNCS.PHASECHK.TRANS64.TRYWAIT P0, [UR4+0x90], R0 ;  /* 0x00009000ff0075a7 */ /* 0x0002a20008001104 */
[----:B------:R-:W-:-:S04]  /*1c90*/  ULEA.HI UR4, UR45, UR45, URZ, 0x1 ;  /* 0x0000002d2d047291 */ /* 0x000fc8000f8f08ff */
[----:B------:R-:W-:-:S04]  /*1ca0*/  USHF.L.U32 UR4, UR4, 0x6, URZ ;  /* 0x0000000604047899 */ /* 0x000fc800080006ff */
[----:B------:R-:W-:-:S04]  /*1cb0*/  ULOP3.LUT UR35, UR4, 0xffffff80, URZ, 0xc0, !UPT ;  /* 0xffffff8004237892 */ /* 0x000fc8000f8ec0ff */
[----:B------:R-:W-:Y:S01]  /*1cc0*/  UIADD3 UR35, UPT, UPT, UR44, UR35, URZ ;  /* 0x000000232c237290 */ /* 0x000fe2000fffe0ff */
[----:B------:R-:W-:Y:S11]  /*1cd0*/  BRA.U !UP0, `(.L_x_26) ;  /* 0x0000000108c47547 */ /* 0x000ff6000b800000 */
[----:B------:R-:W-:Y:S01]  /*1ce0*/  UMOV UR13, UR43 ;  /* 0x0000002b000d7c82 */ /* 0x000fe20008000000 */
[----:B------:R-:W-:Y:S01]  /*1cf0*/  UMOV UR4, UR5 ;  /* 0x0000000500047c82 */ /* 0x000fe20008000000 */
[----:B------:R-:W-:-:S05]  /*1d00*/  UMOV UR34, URZ ;  /* 0x000000ff00227c82 */ /* 0x000fca0008000000 */
.L_x_32:
[----:B------:R-:W-:Y:S01]  /*1d10*/  ULEA UR33, UR4, UR6, 0x3 ;  /* 0x0000000604217291 */ /* 0x000fe2000f8e18ff */
[----:B--2---:R-:W-:Y:S01]  /*1d20*/  @P3 MOV R2, 0x6000 ;  /* 0x0000600000023802 */ /* 0x004fe20000000f00 */
[----:B--234-:R-:W-:Y:S10]  /*1d30*/  @P0 BRA `(.L_x_27) ;  /* 0x00000000000c0947 */ /* 0x01cff40003800000 */
[----:B------:R-:W-:-:S04]  /*1d40*/  SHF.L.U32 R3, R12, 0x1f, RZ ;  /* 0x0000001f0c037819 */ /* 0x000fc800000006ff */
[----:B------:R-:W2:Y:S02]  /*1d50*/  SYNCS.PHASECHK.TRANS64.TRYWAIT P0, [UR33+0x90], R3 ;  /* 0x00009003ff0075a7 */ /* 0x000ea40008001121 */
[----:B--2---:R-:W-:Y:S05]  /*1d60*/  @!P0 BRA `(.L_x_28) ;  /* 0x0000005800a08947 */ /* 0x004fea0003800000 */
.L_x_27:
[----:B------:R2:W-:Y:S01]  /*1d70*/  @P3 SYNCS.ARRIVE.TRANS64 RZ, [UR33], R2 ;  /* 0x00000002ffff39a7 */ /* 0x0005e20008000021 */
[----:B------:R-:W-:Y:S02]  /*1d80*/  ULOP3.LUT UR5, UR25, 0x2, URZ, 0xfc, !UPT ;  /* 0x0000000219057892 */ /* 0x000fe4000f8efcff */
[----:B------:R-:W-:Y:S02]  /*1d90*/  UIADD3 UR13, UPT, UPT, UR13, 0x1, URZ ;  /* 0x000000010d0d7890 */ /* 0x000fe4000fffe0ff */
[----:B------:R-:W-:Y:S02]  /*1da0*/  UISETP.NE.AND UP0, UPT, UR5, 0x2, UPT ;  /* 0x000000020500788c */ /* 0x000fe4000bf05270 */
[----:B------:R-:W-:-:S07]  /*1db0*/  UISETP.NE.AND UP2, UPT, UR13, 0x1, UPT ;  /* 0x000000010d00788c */ /* 0x000fce000bf45270 */
[----:B------:R-:W-:Y:S05]  /*1dc0*/  BRA.U UP0, `(.L_x_29) ;  /* 0x0000000100047547 */ /* 0x000fea000b800000 */
[----:B------:R-:W-:Y:S05]  /*1dd0*/  BPT.TRAP 0x1 ;  /* 0x000000040000795c */ /* 0x000fea0000300000 */
.L_x_29:
[----:B------:R-:W-:Y:S04]  /*1de0*/  BSSY.RECONVERGENT B0, `(.L_x_30) ;  /* 0x0000003000007945 */ /* 0x000fe80003800200 */
[----:B------:R-:W-:Y:S05]  /*1df0*/  @!P2 BRA `(.L_x_31) ;  /* 0x000000000004a947 */ /* 0x000fea0003800000 */
[----:B------:R-:W-:Y:S05]  /*1e00*/  BPT.TRAP 0x1 ;  /* 0x000000040000795c */ /* 0x000fea0000300000 */
.L_x_31:
[----:B------:R-:W-:Y:S05]  /*1e10*/  BSYNC.RECONVERGENT B0 ;  /* 0x0000000000007941 */ /* 0x000fea0003800200 */
.L_x_30:
[----:B------:R-:W-:Y:S02]  /*1e20*/  UIADD3 UR5, UPT, UPT, UR4, 0x1, URZ ;  /* 0x0000000104057890 */ /* 0x000fe4000fffe0ff */
[----:B------:R-:W-:Y:S02]  /*1e30*/  ULEA UR32, UR4, UR24, 0xd ;  /* 0x0000001804207291 */ /* 0x000fe4000f8e68ff */
[----:B------:R-:W-:Y:S02]  /*1e40*/  UISETP.NE.AND UP0, UPT, UR5, 0x12, UPT ;  /* 0x000000120500788c */ /* 0x000fe4000bf05270 */
[----:B------:R-:W-:Y:S02]  /*1e50*/  UIADD3 UR16, UP1, UPT, UR26, 0x80, URZ ;  /* 0x000000801a107890 */ /* 0x000fe4000ff3e0ff */
[----:B------:R-:W-:Y:S02]  /*1e60*/  USEL UR8, URZ, 0x1, UP0 ;  /* 0x00000001ff087887 */ /* 0x000fe40008000000 */
[----:B------:R-:W-:-:S02]  /*1e70*/  USEL UR5, UR5, URZ, UP0 ;  /* 0x000000ff05057287 */ /* 0x000fc40008000000 */
[----:B------:R-:W-:Y:S02]  /*1e80*/  UIADD3 UR14, UP0, UPT, UR26, 0x180, URZ ;  /* 0x000001801a0e7890 */ /* 0x000fe4000ff1e0ff */
[----:B------:R-:W-:Y:S01]  /*1e90*/  LOP3.LUT R12, R12, UR8, RZ, 0x3c, !PT ;  /* 0x000000080c0c7c12 */ /* 0x000fe2000f8e3cff */
[----:B------:R-:W-:Y:S02]  /*1ea0*/  ULEA UR8, UR4, UR6, 0xc ;  /* 0x0000000604087291 */ /* 0x000fe4000f8e60ff */
[----:B------:R-:W-:Y:S01]  /*1eb0*/  ULEA UR7, UR5, UR6, 0x3 ;  /* 0x0000000605077291 */ /* 0x000fe2000f8e18ff */
[----:B-1----:R-:W-:Y:S01]  /*1ec0*/  SHF.L.U32 R0, R12, 0x1f, RZ ;  /* 0x0000001f0c007819 */ /* 0x002fe200000006ff */
[----:B------:R-:W-:Y:S02]  /*1ed0*/  ULOP3.LUT UR33, UR33, 0xfefffff8, URZ, 0xc0, !UPT ;  /* 0xfefffff821217892 */ /* 0x000fe4000f8ec0ff */
[----:B------:R-:W-:Y:S02]  /*1ee0*/  UIADD3.X UR17, UPT, UPT, URZ, UR27, URZ, UP1, !UPT ;  /* 0x0000001bff117290 */ /* 0x000fe40008ffe4ff */
[----:B------:R-:W-:-:S02]  /*1ef0*/  UIADD3 UR32, UPT, UPT, UR6, 0x2400, UR32 ;  /* 0x0000240006207890 */ /* 0x000fc4000fffe020 */
[----:B------:R-:W-:Y:S01]  /*1f00*/  UPRMT UR4, URZ, 0x5410, UR21 ;  /* 0x00005410ff047896 */ /* 0x000fe20008000015 */
[----:B------:R3:W4:Y:S01]  /*1f10*/  SYNCS.PHASECHK.TRANS64.TRYWAIT P0, [UR7+0x90], R0 ;  /* 0x00009000ff0075a7 */ /* 0x0007220008001107 */
[----:B------:R-:W-:Y:S02]  /*1f20*/  UIADD3 UR8, UPT, UPT, UR8, 0x26400, URZ ;  /* 0x0002640008087890 */ /* 0x000fe4000fffe0ff */
[----:B------:R-:W-:Y:S01]  /*1f30*/  UIADD3.X UR15, UPT, UPT, URZ, UR27, URZ, UP0, !UPT ;  /* 0x0000001bff0f7290 */ /* 0x000fe200087fe4ff */
[----:B------:R-:W-:Y:S01]  /*1f40*/  UMOV UR18, 0x0 ;  /* 0x0000000000127882 */ /* 0x000fe20000000000 */
[----:B------:R-:W-:Y:S01]  /*1f50*/  UMOV UR19, 0x10000000 ;  /* 0x1000000000137882 */ /* 0x000fe20000000000 */
[----:B------:R-:W-:Y:S01]  /*1f60*/  UMOV UR10, UR34 ;  /* 0x00000022000a7c82 */ /* 0x000fe20008000000 */
[----:B------:R-:W-:Y:S01]  /*1f70*/  UMOV UR12, UR36 ;  /* 0x00000024000c7c82 */ /* 0x000fe20008000000 */
[----:B------:R-:W-:Y:S01]  /*1f80*/  UMOV UR9, UR33 ;  /* 0x0000002100097c82 */ /* 0x000fe20008000000 */
[----:B------:R1:W-:Y:S01]  /*1f90*/  UTMALDG.3D.MULTICAST.2CTA [UR32], [UR16], UR4, desc[UR18] ;  /* 0x00001220100073b4 */ /* 0x0003e20008211804 */
[----:B------:R-:W-:-:S02]  /*1fa0*/  UMOV UR7, UR28 ;  /* 0x0000001c00077c82 */ /* 0x000fc40008000000 */
[----:B------:R3:W-:Y:S01]  /*1fb0*/  UTMALDG.3D.2CTA [UR8], [UR14], desc[UR18] ;  /* 0x000012080e0075b4 */ /* 0x0007e20008211000 */
[----:B-1----:R-:W-:Y:S01]  /*1fc0*/  UIADD3 UR34, UPT, UPT, UR34, 0x80, URZ ;  /* 0x0000008022227890 */ /* 0x002fe2000fffe0ff */
[----:B------:R-:W-:Y:S01]  /*1fd0*/  UMOV UR4, UR5 ;  /* 0x0000000500047c82 */ /* 0x000fe20008000000 */
[----:B------:R-:W-:Y:S10]  /*1fe0*/  BRA.U UP2, `(.L_x_32) ;  /* 0xfffffffd02487547 */ /* 0x000ff4000b83ffff */
.L_x_26:
[----:B------:R-:W-:Y:S01]  /*1ff0*/  ULEA UR4, UR5, UR6, 0x3 ;  /* 0x0000000605047291 */ /* 0x000fe2000f8e18ff */
[----:B-1-3--:R-:W-:Y:S01]  /*2000*/  SHF.L.U32 R0, R12, 0x1f, RZ ;  /* 0x0000001f0c007819 */ /* 0x00afe200000006ff */
[----:B------:R-:W-:Y:S01]  /*2010*/  @!P1 SYNCS.ARRIVE.TRANS64.A1T0 RZ, [UR6+0x138], RZ ;  /* 0x000138ffffff99a7 */ /* 0x000fe20008100006 */
[----:B------:R-:W-:-:S06]  /*2020*/  UISETP.GT.AND UP0, UPT, UR42, UR41, UPT ;  /* 0x000000292a00728c */ /* 0x000fcc000bf04270 */
[----:B--2-4-:R1:W2:Y:S03]  /*2030*/  SYNCS.PHASECHK.TRANS64.TRYWAIT P0, [UR4+0x90], R0 ;  /* 0x00009000ff0075a7 */ /* 0x0142a60008001104 */
[----:B------:R-:W-:Y:S05]  /*2040*/  BRA.U !UP0, `(.L_x_33) ;  /* 0x0000000108c47547 */ /* 0x000fea000b800000 */
[----:B------:R-:W-:Y:S01]  /*2050*/  UIADD3 UR13, UPT, UPT, UR47, UR7, URZ ;  /* 0x000000072f0d7290 */ /* 0x000fe2000fffe0ff */
[----:B------:R-:W-:-:S11]  /*2060*/  UMOV UR4, UR5 ;  /* 0x0000000500047c82 */ /* 0x000fd60008000000 */
.L_x_39:
[----:B------:R-:W-:Y:S01]  /*2070*/  ULEA UR17, UR4, UR6, 0x3 ;  /* 0x0000000604117291 */ /* 0x000fe2000f8e18ff */
[----:B--2---:R-:W-:Y:S01]  /*2080*/  @P3 MOV R2, 0x6000 ;  /* 0x0000600000023802 */ /* 0x004fe20000000f00 */
[----:B--2-4-:R-:W-:Y:S10]  /*2090*/  @P0 BRA `(.L_x_34) ;  /* 0x00000000000c0947 */ /* 0x014ff40003800000 */
[----:B------:R-:W-:-:S04]  /*20a0*/  SHF.L.U32 R3, R12, 0x1f, RZ ;  /* 0x0000001f0c037819 */ /* 0x000fc800000006ff */
[----:B------:R-:W2:Y:S02]  /*20b0*/  SYNCS.PHASECHK.TRANS64.TRYWAIT P0, [UR17+0x90], R3 ;  /* 0x00009003ff0075a7 */ /* 0x000ea40008001111 */
[----:B--2---:R-:W-:Y:S05]  /*20c0*/  @!P0 BRA `(.L_x_35) ;  /* 0x0000005400e08947 */ /* 0x004fea0003800000 */
.L_x_34:
[----:B------:R2:W-:Y:S01]  /*20d0*/  @P3 SYNCS.ARRIVE.TRANS64 RZ, [UR17], R2 ;  /* 0x00000002ffff39a7 */ /* 0x0005e20008000011 */
[----:B------:R-:W-:-:S04]  /*20e0*/  ULOP3.LUT UR5, UR25, 0x2, URZ, 0xfc, !UPT ;  /* 0x0000000219057892 */ /* 0x000fc8000f8efcff */
[----:B------:R-:W-:-:S09]  /*20f0*/  UISETP.NE.AND UP0, UPT, UR5, 0x2, UPT ;  /* 0x000000020500788c */ /* 0x000fd2000bf05270 */
[----:B------:R-:W-:Y:S05]  /*2100*/  BRA.U UP0, `(.L_x_36) ;  /* 0x0000000100047547 */ /* 0x000fea000b800000 */
[----:B------:R-:W-:Y:S05]  /*2110*/  BPT.TRAP 0x1 ;  /* 0x000000040000795c */ /* 0x000fea0000300000 */
.L_x_36:
[----:B------:R-:W-:Y:S04]  /*2120*/  BSSY.RECONVERGENT B0, `(.L_x_37) ;  /* 0x0000003000007945 */ /* 0x000fe80003800200 */
[----:B------:R-:W-:Y:S05]  /*2130*/  @!P2 BRA `(.L_x_38) ;  /* 0x000000000004a947 */ /* 0x000fea0003800000 */
[----:B------:R-:W-:Y:S05]  /*2140*/  BPT.TRAP 0x1 ;  /* 0x000000040000795c */ /* 0x000fea0000300000 */
.L_x_38:
[----:B------:R-:W-:Y:S05]  /*2150*/  BSYNC.RECONVERGENT B0 ;  /* 0x0000000000007941 */ /* 0x000fea0003800200 */
.L_x_37:
[----:B------:R-:W-:Y:S02]  /*2160*/  UIADD3 UR5, UPT, UPT, UR4, 0x1, URZ ;  /* 0x0000000104057890 */ /* 0x000fe4000fffe0ff */
[----:B------:R-:W-:Y:S02]  /*2170*/  ULEA UR16, UR4, UR24, 0xd ;  /* 0x0000001804107291 */ /* 0x000fe4000f8e68ff */
[----:B------:R-:W-:Y:S02]  /*2180*/  UISETP.NE.AND UP0, UPT, UR5, 0x12, UPT ;  /* 0x000000120500788c */ /* 0x000fe4000bf05270 */
[----:B------:R-:W-:Y:S02]  /*2190*/  UIADD3 UR22, UP1, UPT, UR26, 0x80, URZ ;  /* 0x000000801a167890 */ /* 0x000fe4000ff3e0ff */
[----:B------:R-:W-:Y:S02]  /*21a0*/  USEL UR9, URZ, 0x1, UP0 ;  /* 0x00000001ff097887 */ /* 0x000fe40008000000 */
[----:B------:R-:W-:-:S02]  /*21b0*/  USEL UR5, UR5, URZ, UP0 ;  /* 0x000000ff05057287 */ /* 0x000fc40008000000 */
[----:B------:R-:W-:Y:S02]  /*21c0*/  UIADD3 UR14, UP0, UPT, UR26, 0x180, URZ ;  /* 0x000001801a0e7890 */ /* 0x000fe4000ff1e0ff */
[----:B------:R-:W-:Y:S01]  /*21d0*/  ULEA UR8, UR5, UR6, 0x3 ;  /* 0x0000000605087291 */ /* 0x000fe2000f8e18ff */
[----:B------:R-:W-:Y:S01]  /*21e0*/  LOP3.LUT R12, R12, UR9, RZ, 0x3c, !PT ;  /* 0x000000090c0c7c12 */ /* 0x000fe2000f8e3cff */
[----:B------:R-:W-:Y:S02]  /*21f0*/  USHF.L.U32 UR18, UR7, 0x7, URZ ;  /* 0x0000000707127899 */ /* 0x000fe400080006ff */
[----:B------:R-:W-:Y:S01]  /*2200*/  ULOP3.LUT UR17, UR17, 0xfefffff8, URZ, 0xc0, !UPT ;  /* 0xfefffff811117892 */ /* 0x000fe2000f8ec0ff */
[----:B-1----:R-:W-:Y:S01]  /*2210*/  SHF.L.U32 R0, R12, 0x1f, RZ ;  /* 0x0000001f0c007819 */ /* 0x002fe200000006ff */
[----:B------:R-:W-:Y:S02]  /*2220*/  UIADD3 UR16, UPT, UPT, UR6, 0x2400, UR16 ;  /* 0x0000240006107890 */ /* 0x000fe4000fffe010 */
[----:B------:R-:W-:Y:S01]  /*2230*/  UIADD3.X UR23, UPT, UPT, URZ, UR27, URZ, UP1, !UPT ;  /* 0x0000001bff177290 */ /* 0x000fe20008ffe4ff */
[----:B------:R3:W4:Y:S01]  /*2240*/  SYNCS.PHASECHK.TRANS64.TRYWAIT P0, [UR8+0x90], R0 ;  /* 0x00009000ff0075a7 */ /* 0x0007220008001108 */
[----:B------:R-:W-:-:S02]  /*2250*/  ULEA UR8, UR4, UR6, 0xc ;  /* 0x0000000604087291 */ /* 0x000fc4000f8e60ff */
[----:B------:R-:W-:Y:S02]  /*2260*/  UPRMT UR4, URZ, 0x5410, UR21 ;  /* 0x00005410ff047896 */ /* 0x000fe40008000015 */
[----:B------:R-:W-:Y:S02]  /*2270*/  UIADD3 UR8, UPT, UPT, UR8, 0x26400, URZ ;  /* 0x0002640008087890 */ /* 0x000fe4000fffe0ff */
[----:B------:R-:W-:Y:S01]  /*2280*/  UIADD3.X UR15, UPT, UPT, URZ, UR27, URZ, UP0, !UPT ;  /* 0x0000001bff0f7290 */ /* 0x000fe200087fe4ff */
[----:B------:R-:W-:Y:S01]  /*2290*/  UMOV UR30, 0x0 ;  /* 0x00000000001e7882 */ /* 0x000fe20000000000 */
[----:B------:R-:W-:Y:S01]  /*22a0*/  UMOV UR31, 0x10000000 ;  /* 0x10000000001f7882 */ /* 0x000fe20000000000 */
[----:B------:R-:W-:Y:S01]  /*22b0*/  UMOV UR19, UR35 ;  /* 0x0000002300137c82 */ /* 0x000fe20008000000 */
[----:B------:R-:W-:Y:S01]  /*22c0*/  UMOV UR20, UR36 ;  /* 0x0000002400147c82 */ /* 0x000fe20008000000 */
[----:B------:R-:W-:Y:S01]  /*22d0*/  UMOV UR12, UR36 ;  /* 0x00000024000c7c82 */ /* 0x000fe20008000000 */
[----:B------:R-:W-:Y:S01]  /*22e0*/  UMOV UR9, UR17 ;  /* 0x0000001100097c82 */ /* 0x000fe20008000000 */
[----:B------:R-:W-:Y:S01]  /*22f0*/  UMOV UR10, UR18 ;  /* 0x00000012000a7c82 */ /* 0x000fe20008000000 */
[----:B------:R1:W-:Y:S01]  /*2300*/  UTMALDG.3D.MULTICAST.2CTA [UR16], [UR22], UR4, desc[UR30] ;  /* 0x00001e10160073b4 */ /* 0x0003e20008211804 */
[----:B------:R-:W-:-:S04]  /*2310*/  UIADD3 UR7, UPT, UPT, UR7, 0x1, URZ ;  /* 0x0000000107077890 */ /* 0x000fc8000fffe0ff */
[----:B------:R-:W-:Y:S01]  /*2320*/  UISETP.NE.AND UP0, UPT, UR7, UR13, UPT ;  /* 0x0000000d0700728c */ /* 0x000fe2000bf05270 */
[----:B------:R3:W-:Y:S01]  /*2330*/  UTMALDG.3D.2CTA [UR8], [UR14], desc[UR30] ;  /* 0x00001e080e0075b4 */ /* 0x0007e20008211000 */
[----:B-1----:R-:W-:-:S07]  /*2340*/  UMOV UR4, UR5 ;  /* 0x0000000500047c82 */ /* 0x002fce0008000000 */
[----:B---3--:R-:W-:Y:S05]  /*2350*/  BRA.U UP0, `(.L_x_39) ;  /* 0xfffffffd00447547 */ /* 0x008fea000b83ffff */
.L_x_33:
[C---:B------:R-:W-:Y:S01]  /*2360*/  LEA R3, R11.reuse, UR6, 0x3 ;  /* 0x000000060b037c11 */ /* 0x040fe2000f8e18ff */
[----:B------:R-:W-:Y:S01]  /*2370*/  NOP ;  /* 0x0000000000007918 */ /* 0x000fe20000000000 */
[----:B-1----:R-:W-:Y:S02]  /*2380*/  SHF.L.U32 R0, R10, 0x1f, RZ ;  /* 0x0000001f0a007819 */ /* 0x002fe400000006ff */
[----:B------:R-:W-:Y:S02]  /*2390*/  LEA R4, R11, UR6, 0x4 ;  /* 0x000000060b047c11 */ /* 0x000fe4000f8e20ff */
[----:B--2-4-:R-:W1:Y:S02]  /*23a0*/  SYNCS.PHASECHK.TRANS64.TRYWAIT P0, [R3+URZ+0x140], R0 ;  /* 0x00014000030075a7 */ /* 0x014e6400080011ff */
[----:B-1----:R-:W-:Y:S05]  /*23b0*/  @!P0 BRA `(.L_x_40) ;  /* 0x00000054003c8947 */ /* 0x002fea0003800000 */
.L_x_131:
[----:B------:R-:W2:Y:S01]  /*23c0*/  LDS.128 R4, [R4+0x1d0] ;  /* 0x0001d00004047984 */ /* 0x000ea20000000c00 */
[----:B------:R-:W-:Y:S01]  /*23d0*/  UISETP.GE.AND UP0, UPT, UR40, 0x1, UPT ;  /* 0x000000012800788c */ /* 0x000fe2000bf06270 */
[----:B------:R-:W-:Y:S01]  /*23e0*/  @!PT LDS RZ, [RZ] ;  /* 0x00000000fffff984 */ /* 0x000fe20000000800 */
[----:B------:R-:W-:Y:S01]  /*23f0*/  @!PT LDS RZ, [RZ] ;  /* 0x00000000fffff984 */ /* 0x000fe20000000800 */
[----:B------:R-:W-:Y:S01]  /*2400*/  @!PT LDS RZ, [RZ] ;  /* 0x00000000fffff984 */ /* 0x000fe20000000800 */
[----:B------:R-:W-:Y:S01]  /*2410*/  @!PT LDS RZ, [RZ] ;  /* 0x00000000fffff984 */ /* 0x000fe20000000800 */
[----:B------:R3:W-:Y:S06]  /*2420*/  MEMBAR.ALL.CTA ;  /* 0x0000000000007992 */ /* 0x0007ec0000008000 */
[----:B---3--:R-:W3:Y:S01]  /*2430*/  FENCE.VIEW.ASYNC.S ;  /* 0x00000000000073c6 */ /* 0x008ee20000000000 */
[----:B--2---:R-:W-:-:S13]  /*2440*/  LOP3.LUT P0, RZ, R6, 0x1, RZ, 0xc0, !PT ;  /* 0x0000000106ff7812 */ /* 0x004fda000780c0ff */
[----:B---3--:R-:W-:Y:S01]  /*2450*/  VOTEU.ANY UP1, P0 ;  /* 0x0000000000ff7886 */ /* 0x008fe20000020100 */
[----:B------:R-:W-:-:S13]  /*2460*/  PLOP3.LUT P0, PT, PT, PT, UP1, 0x80, 0x8 ;  /* 0x000000000008781c */ /* 0x000fda0003f0f018 */
[----:B-1----:R-:W-:Y:S02]  /*2470*/  @P0 LOP3.LUT R0, R5, 0xffff, RZ, 0xc0, !PT ;  /* 0x0000ffff05000812 */ /* 0x002fe400078ec0ff */
[----:B------:R-:W-:Y:S02]  /*2480*/  @P0 MOV R2, R4 ;  /* 0x0000000400020202 */ /* 0x000fe40000000f00 */
[----:B------:R-:W-:Y:S01]  /*2490*/  @P0 R2UR UR7, R0 ;  /* 0x00000000000702ca */ /* 0x000fe200000e0000 */
[----:B------:R-:W-:Y:S01]  /*24a0*/  VIADD R0, R3, 0x150 ;  /* 0x0000015003007836 */ /* 0x000fe20000000000 */
[----:B------:R-:W-:Y:S02]  /*24b0*/  @P0 SHF.R.U32.HI R4, RZ, 0x10, R5 ;  /* 0x00000010ff040819 */ /* 0x000fe40000011605 */
[----:B------:R-:W-:Y:S02]  /*24c0*/  @P0 R2UR UR8, R2 ;  /* 0x00000000020802ca */ /* 0x000fe400000e0000 */
[----:B------:R-:W-:-:S02]  /*24d0*/  PRMT R0, RZ, 0x654, R0 ;  /* 0x00000654ff007816 */ /* 0x000fc40000000000 */
[----:B------:R-:W-:Y:S02]  /*24e0*/  @P0 R2UR UR4, R4 ;  /* 0x00000000040402ca */ /* 0x000fe400000e0000 */
[----:B------:R1:W-:Y:S03]  /*24f0*/  SYNCS.ARRIVE.TRANS64.RED.A1T0 RZ, [R0+URZ], RZ ;  /* 0x000000ff00ff79a7 */ /* 0x0003e600081004ff */
[----:B------:R-:W-:-:S04]  /*2500*/  @UP1 UMOV UR29, UR7 ;  /* 0x00000007001d1c82 */ /* 0x000fc80008000000 */
[----:B------:R-:W-:-:S04]  /*2510*/  @UP1 UMOV UR37, UR8 ;  /* 0x0000000800251c82 */ /* 0x000fc80008000000 */
[----:B------:R-:W-:Y:S01]  /*2520*/  @UP1 UMOV UR36, UR4 ;  /* 0x0000000400241c82 */ /* 0x000fe20008000000 */
[----:B------:R-:W-:Y:S05]  /*2530*/  BRA.U !UP0, `(.L_x_41) ;  /* 0x0000000108d47547 */ /* 0x000fea000b800000 */
[----:B------:R-:W2:Y:S01]  /*2540*/  LDCU.128 UR12, c[0x0][0xb10] ;  /* 0x00016200ff0c77ac */ /* 0x000ea20008000c00 */
[----:B------:R-:W3:Y:S01]  /*2550*/  LDCU UR30, c[0x0][0xb20] ;  /* 0x00016400ff1e77ac */ /* 0x000ee20008000800 */
[----:B------:R-:W4:Y:S01]  /*2560*/  LDCU UR20, c[0x0][0xb0c] ;  /* 0x00016180ff1477ac */ /* 0x000f220008000800 */
[----:B------:R-:W1:Y:S01]  /*2570*/  LDCU.64 UR10, c[0x0][0xb28] ;  /* 0x00016500ff0a77ac */ /* 0x000e620008000a00 */
[----:B------:R-:W-:Y:S02]  /*2580*/  UISETP.NE.AND UP3, UPT, UR40, 0x1, UPT ;  /* 0x000000012800788c */ /* 0x000fe4000bf65270 */
[----:B--2---:R-:W-:Y:S02]  /*2590*/  UIMAD.WIDE.U32 UR16, UR38, UR15, URZ ;  /* 0x0000000f261072a5 */ /* 0x004fe4000f8e00ff */
[----:B------:R-:W-:Y:S02]  /*25a0*/  UIMAD.WIDE.U32 UR8, UR39, UR12, URZ ;  /* 0x0000000c270872a5 */ /* 0x000fe4000f8e00ff */
[----:B------:R-:W-:-:S02]  /*25b0*/  UISETP.NE.AND UP0, UPT, UR14, 0x1, UPT ;  /* 0x000000010e00788c */ /* 0x000fc4000bf05270 */
[----:B------:R-:W-:Y:S01]  /*25c0*/  UIMAD.WIDE.U32 UR22, UR29, UR15, URZ ;  /* 0x0000000f1d1672a5 */ /* 0x000fe2000f8e00ff */
[----:B------:R-:W-:Y:S02]  /*25d0*/  UMOV UR16, UR17 ;  /* 0x0000001100107c82 */ /* 0x000fe40008000000 */
[----:B------:R-:W-:Y:S01]  /*25e0*/  UMOV UR8, UR9 ;  /* 0x0000000900087c82 */ /* 0x000fe20008000000 */
[----:B---3--:R-:W-:Y:S02]  /*25f0*/  USHF.R.U32.HI UR16, URZ, UR30, UR16 ;  /* 0x0000001eff107299 */ /* 0x008fe40008011610 */
[----:B----4-:R-:W-:Y:S02]  /*2600*/  UISETP.NE.AND UP2, UPT, UR20, 0x1, UPT ;  /* 0x000000011400788c */ /* 0x010fe4000bf45270 */
[----:B------:R-:W-:Y:S02]  /*2610*/  USHF.R.U32.HI UR8, URZ, UR13, UR8 ;  /* 0x0000000dff087299 */ /* 0x000fe40008011608 */
[----:B------:R-:W-:-:S02]  /*2620*/  USEL UR7, UR38, UR16, !UP0 ;  /* 0x0000001026077287 */ /* 0x000fc4000c000000 */
[----:B------:R-:W-:Y:S02]  /*2630*/  USEL UR8, UR39, UR8, !UP2 ;  /* 0x0000000827087287 */ /* 0x000fe4000d000000 */
[----:B-1----:R-:W-:Y:S01]  /*2640*/  UIMAD.WIDE.U32 UR16, UR7, UR10, URZ ;  /* 0x0000000a071072a5 */ /* 0x002fe2000f8e00ff */
[----:B------:R-:W-:Y:S01]  /*2650*/  UMOV UR4, UR23 ;  /* 0x0000001700047c82 */ /* 0x000fe20008000000 */
[----:B------:R-:W-:Y:S02]  /*2660*/  UIMAD.WIDE.U32 UR18, UR37, UR12, URZ ;  /* 0x0000000c251272a5 */ /* 0x000fe4000f8e00ff */
[----:B------:R-:W-:-:S03]  /*2670*/  UIMAD.WIDE.U32 UR22, UR8, UR10, URZ ;  /* 0x0000000a081672a5 */ /* 0x000fc6000f8e00ff */
[----:B------:R-:W-:Y:S01]  /*2680*/  UMOV UR16, UR17 ;  /* 0x0000001100107c82 */ /* 0x000fe20008000000 */
[----:B------:R-:W-:Y:S02]  /*2690*/  USHF.R.U32.HI UR4, URZ, UR30, UR4 ;  /* 0x0000001eff047299 */ /* 0x000fe40008011604 */
[----:B------:R-:W-:Y:S01]  /*26a0*/  @UP3 USHF.R.U32.HI UR7, URZ, UR11, UR16 ;  /* 0x0000000bff073299 */ /* 0x000fe20008011610 */
[----:B------:R-:W-:Y:S01]  /*26b0*/  UMOV UR18, UR19 ;  /* 0x0000001300127c82 */ /* 0x000fe20008000000 */
[----:B------:R-:W-:Y:S01]  /*26c0*/  UMOV UR22, UR23 ;  /* 0x0000001700167c82 */ /* 0x000fe20008000000 */
[----:B------:R-:W-:Y:S02]  /*26d0*/  USHF.R.U32.HI UR13, URZ, UR13, UR18 ;  /* 0x0000000dff0d7299 */ /* 0x000fe40008011612 */
[----:B------:R-:W-:Y:S02]  /*26e0*/  USEL UR4, UR29, UR4, !UP0 ;  /* 0x000000041d047287 */ /* 0x000fe4000c000000 */
[----:B------:R-:W-:-:S02]  /*26f0*/  @UP3 USHF.R.U32.HI UR8, URZ, UR11, UR22 ;  /* 0x0000000bff083299 */ /* 0x000fc40008011616 */
[----:B------:R-:W-:Y:S02]  /*2700*/  UIMAD UR9, UR40, UR7, URZ ;  /* 0x00000007280972a4 */ /* 0x000fe4000f8e02ff */
[----:B------:R-:W-:Y:S02]  /*2710*/  USEL UR7, UR37, UR13, !UP2 ;  /* 0x0000000d25077287 */ /* 0x000fe4000d000000 */
[----:B------:R-:W-:Y:S02]  /*2720*/  UIMAD UR12, UR40, UR8, URZ ;  /* 0x00000008280c72a4 */ /* 0x000fe4000f8e02ff */
[----:B------:R-:W-:Y:S02]  /*2730*/  UISETP.GE.AND UP0, UPT, UR4, UR9, UPT ;  /* 0x000000090400728c */ /* 0x000fe4000bf06270 */
[----:B------:R-:W-:Y:S02]  /*2740*/  UIMAD.WIDE.U32 UR16, UR4, UR10, URZ ;  /* 0x0000000a041072a5 */ /* 0x000fe4000f8e00ff */
[----:B------:R-:W-:-:S02]  /*2750*/  UISETP.GE.OR UP0, UPT, UR7, UR12, UP0 ;  /* 0x0000000c0700728c */ /* 0x000fc40008706670 */
        /* <DEDUP_REMOVED lines=19> */
.L_x_41:
[----:B------:R-:W2:Y:S02]  /*2890*/  LDCU UR4, c[0x0][0xb30] ;  /* 0x00016600ff0477ac */ /* 0x000ea40008000800 */
[----:B--2---:R-:W-:-:S09]  /*28a0*/  UISETP.NE.AND UP0, UPT, UR4, 0x1, UPT ;  /* 0x000000010400788c */ /* 0x004fd2000bf05270 */
[----:B------:R-:W-:Y:S05]  /*28b0*/  BRA.U UP0, `(.L_x_42) ;  /* 0x0000000100447547 */ /* 0x000fea000b800000 */
[----:B------:R-:W2:Y:S01]  /*28c0*/  LDCU.128 UR12, c[0x0][0xb10] ;  /* 0x00016200ff0c77ac */ /* 0x000ea20008000c00 */
[----:B------:R-:W3:Y:S01]  /*28d0*/  LDCU UR16, c[0x0][0xb0c] ;  /* 0x00016180ff1077ac */ /* 0x000ee20008000800 */
[----:B------:R-:W4:Y:S01]  /*28e0*/  LDCU UR17, c[0x0][0xb20] ;  /* 0x00016400ff1177ac */ /* 0x000f220008000800 */
[----:B--2---:R-:W-:Y:S02]  /*28f0*/  UIMAD.WIDE.U32 UR10, UR37, UR12, URZ ;  /* 0x0000000c250a72a5 */ /* 0x004fe4000f8e00ff */
[----:B------:R-:W-:Y:S02]  /*2900*/  UIMAD.WIDE.U32 UR8, UR29, UR15, URZ ;  /* 0x0000000f1d0872a5 */ /* 0x000fe4000f8e00ff */
[----:B---3--:R-:W-:Y:S02]  /*2910*/  UISETP.NE.AND UP2, UPT, UR16, 0x1, UPT ;  /* 0x000000011000788c */ /* 0x008fe4000bf45270 */
[----:B------:R-:W-:Y:S01]  /*2920*/  UISETP.NE.AND UP0, UPT, UR14, 0x1, UPT ;  /* 0x000000010e00788c */ /* 0x000fe2000bf05270 */
[----:B------:R-:W-:-:S02]  /*2930*/  UMOV UR7, UR11 ;  /* 0x0000000b00077c82 */ /* 0x000fc40008000000 */
[----:B------:R-:W-:Y:S01]  /*2940*/  UMOV UR4, UR9 ;  /* 0x0000000900047c82 */ /* 0x000fe20008000000 */
[----:B------:R-:W-:Y:S02]  /*2950*/  USHF.R.U32.HI UR7, URZ, UR13, UR7 ;  /* 0x0000000dff077299 */ /* 0x000fe40008011607 */
[----:B----4-:R-:W-:Y:S02]  /*2960*/  USHF.R.U32.HI UR4, URZ, UR17, UR4 ;  /* 0x00000011ff047299 */ /* 0x010fe40008011604 */
[----:B------:R-:W-:Y:S02]  /*2970*/  USEL UR7, UR37, UR7, !UP2 ;  /* 0x0000000725077287 */ /* 0x000fe4000d000000 */
[----:B------:R-:W-:-:S04]  /*2980*/  USEL UR4, UR29, UR4, !UP0 ;  /* 0x000000041d047287 */ /* 0x000fc8000c000000 */
[----:B------:R-:W-:Y:S02]  /*2990*/  UIADD3 UR8, UPT, UPT, UR7, -UR4, URZ ;  /* 0x8000000407087290 */ /* 0x000fe4000fffe0ff */
[----:B------:R-:W-:Y:S02]  /*29a0*/  UIADD3 UR4, UPT, UPT, -UR7, UR4, URZ ;  /* 0x0000000407047290 */ /* 0x000fe4000fffe1ff */
[----:B------:R-:W-:Y:S02]  /*29b0*/  UIMAD UR29, UR8, UR14, UR29 ;  /* 0x0000000e081d72a4 */ /* 0x000fe4000f8e021d */
[----:B------:R-:W-:-:S12]  /*29c0*/  UIMAD UR37, UR4, UR16, UR37 ;  /* 0x00000010042572a4 */ /* 0x000fd8000f8e0225 */
.L_x_42:
[----:B------:R-:W-:Y:S01]  /*29d0*/  VIADD R11, R11, 0x1 ;  /* 0x000000010b0b7836 */ /* 0x000fe20000000000 */
[----:B------:R-:W-:Y:S01]  /*29e0*/  PLOP3.LUT P1, PT, PT, PT, PT, 0x80, 0x8 ;  /* 0x000000000008781c */ /* 0x000fe20003f2f070 */
[----:B------:R-:W-:Y:S02]  /*29f0*/  UIADD3 UR45, UPT, UPT, UR37, UR60, URZ ;  /* 0x0000003c252d7290 */ /* 0x000fe4000fffe0ff */
[----:B------:R-:W-:Y:S01]  /*2a00*/  UIADD3 UR46, UPT, UPT, UR29, UR57, URZ ;  /* 0x000000391d2e7290 */ /* 0x000fe2000fffe0ff */
[----:B------:R-:W-:-:S04]  /*2a10*/  ISETP.NE.AND P0, PT, R11, 0x2, PT ;  /* 0x000000020b00780c */ /* 0x000fc80003f05270 */
[----:B-1----:R-:W-:Y:S02]  /*2a20*/  SEL R0, RZ, 0x1, P0 ;  /* 0x00000001ff007807 */ /* 0x002fe40000000000 */
[----:B------:R-:W-:Y:S02]  /*2a30*/  SEL R11, R11, RZ, P0 ;  /* 0x000000ff0b0b7207 */ /* 0x000fe40000000000 */
[----:B------:R-:W-:Y:S01]  /*2a40*/  LOP3.LUT R10, R10, R0, RZ, 0x3c, !PT ;  /* 0x000000000a0a7212 */ /* 0x000fe200078e3cff */
[----:B------:R-:W-:Y:S06]  /*2a50*/  BRA.U UP1, `(.L_x_43) ;  /* 0xfffffff1012c7547 */ /* 0x000fec000b83ffff */
[----:B------:R-:W-:Y:S01]  /*2a60*/  UIADD3 UR7, UPT, UPT, UR6, 0x90, URZ ;  /* 0x0000009006077890 */ /* 0x000fe2000fffe0ff */
[----:B------:R-:W-:-:S03]  /*2a70*/  SHF.L.U32 R2, R12, 0x1f, RZ ;  /* 0x0000001f0c027819 */ /* 0x000fc600000006ff */
[----:B------:R-:W-:-:S09]  /*2a80*/  ULEA UR4, UR5, UR7, 0x3 ;  /* 0x0000000705047291 */ /* 0x000fd2000f8e18ff */
[----:B------:R-:W1:Y:S02]  /*2a90*/  SYNCS.PHASECHK.TRANS64.TRYWAIT P0, [UR4], R2 ;  /* 0x00000002ff0075a7 */ /* 0x000e640008001104 */
[----:B-1----:R-:W-:Y:S05]  /*2aa0*/  @!P0 BRA `(.L_x_44) ;  /* 0x0000004c00948947 */ /* 0x002fea0003800000 */
.L_x_133:
[----:B------:R-:W-:-:S04]  /*2ab0*/  UIADD3 UR4, UPT, UPT, UR5, 0x1, URZ ;  /* 0x0000000105047890 */ /* 0x000fc8000fffe0ff */
[----:B------:R-:W-:-:S04]  /*2ac0*/  UISETP.NE.AND UP0, UPT, UR4, 0x12, UPT ;  /* 0x000000120400788c */ /* 0x000fc8000bf05270 */
[----:B------:R-:W-:Y:S02]  /*2ad0*/  USEL UR6, URZ, 0x1, UP0 ;  /* 0x00000001ff067887 */ /* 0x000fe40008000000 */
[----:B------:R-:W-:-:S04]  /*2ae0*/  USEL UR4, UR4, URZ, UP0 ;  /* 0x000000ff04047287 */ /* 0x000fc80008000000 */
[----:B------:R-:W-:Y:S01]  /*2af0*/  ULEA UR5, UR4, UR7, 0x3 ;  /* 0x0000000704057291 */ /* 0x000fe2000f8e18ff */
[----:B-1----:R-:W-:-:S04]  /*2b00*/  LOP3.LUT R2, R12, UR6, RZ, 0x3c, !PT ;  /* 0x000000060c027c12 */ /* 0x002fc8000f8e3cff */
[----:B------:R-:W-:-:S04]  /*2b10*/  SHF.L.U32 R3, R2, 0x1f, RZ ;  /* 0x0000001f02037819 */ /* 0x000fc800000006ff */
[----:B------:R-:W1:Y:S02]  /*2b20*/  SYNCS.PHASECHK.TRANS64.TRYWAIT P0, [UR5], R3 ;  /* 0x00000003ff0075a7 */ /* 0x000e640008001105 */
[----:B-1----:R-:W-:Y:S05]  /*2b30*/  @!P0 BRA `(.L_x_45) ;  /* 0x0000004c00888947 */ /* 0x002fea0003800000 */
.L_x_135:
[----:B------:R-:W-:-:S04]  /*2b40*/  UIADD3 UR4, UPT, UPT, UR4, 0x1, URZ ;  /* 0x0000000104047890 */ /* 0x000fc8000fffe0ff */
[----:B------:R-:W-:-:S04]  /*2b50*/  UISETP.NE.AND UP0, UPT, UR4, 0x12, UPT ;  /* 0x000000120400788c */ /* 0x000fc8000bf05270 */
[----:B------:R-:W-:Y:S02]  /*2b60*/  USEL UR6, URZ, 0x1, UP0 ;  /* 0x00000001ff067887 */ /* 0x000fe40008000000 */
[----:B------:R-:W-:-:S04]  /*2b70*/  USEL UR4, UR4, URZ, UP0 ;  /* 0x000000ff04047287 */ /* 0x000fc80008000000 */
[----:B------:R-:W-:Y:S01]  /*2b80*/  ULEA UR5, UR4, UR7, 0x3 ;  /* 0x0000000704057291 */ /* 0x000fe2000f8e18ff */
[----:B------:R-:W-:-:S04]  /*2b90*/  LOP3.LUT R2, R2, UR6, RZ, 0x3c, !PT ;  /* 0x0000000602027c12 */ /* 0x000fc8000f8e3cff */
[----:B-1----:R-:W-:-:S04]  /*2ba0*/  SHF.L.U32 R3, R2, 0x1f, RZ ;  /* 0x0000001f02037819 */ /* 0x002fc800000006ff */
[----:B------:R-:W1:Y:S02]  /*2bb0*/  SYNCS.PHASECHK.TRANS64.TRYWAIT P0, [UR5], R3 ;  /* 0x00000003ff0075a7 */ /* 0x000e640008001105 */
[----:B-1----:R-:W-:Y:S05]  /*2bc0*/  @!P0 BRA `(.L_x_46) ;  /* 0x0000004c007c8947 */ /* 0x002fea0003800000 */
.L_x_137:
        /* <DEDUP_REMOVED lines=9> */
.L_x_139:
        /* <DEDUP_REMOVED lines=9> */
.L_x_141:
        /* <DEDUP_REMOVED lines=9> */
.L_x_143:
        /* <DEDUP_REMOVED lines=9> */
.L_x_145:
        /* <DEDUP_REMOVED lines=9> */
.L_x_147:
        /* <DEDUP_REMOVED lines=9> */
.L_x_149:
        /* <DEDUP_REMOVED lines=9> */
.L_x_151:
        /* <DEDUP_REMOVED lines=9> */
.L_x_153:
        /* <DEDUP_REMOVED lines=9> */
.L_x_155:
        /* <DEDUP_REMOVED lines=9> */
.L_x_157:
        /* <DEDUP_REMOVED lines=9> */
.L_x_159:
        /* <DEDUP_REMOVED lines=9> */
.L_x_161:
        /* <DEDUP_REMOVED lines=9> */
.L_x_163:
        /* <DEDUP_REMOVED lines=9> */
.L_x_165:
[----:B------:R-:W-:-:S04]  /*33b0*/  UIADD3 UR4, UPT, UPT, UR4, 0x1, URZ ;  /* 0x0000000104047890 */ /* 0x000fc8000fffe0ff */
[----:B------:R-:W-:-:S04]  /*33c0*/  UISETP.NE.AND UP0, UPT, UR4, 0x12, UPT ;  /* 0x000000120400788c */ /* 0x000fc8000bf05270 */
[----:B------:R-:W-:Y:S02]  /*33d0*/  USEL UR5, URZ, 0x1, UP0 ;  /* 0x00000001ff057887 */ /* 0x000fe40008000000 */
[----:B------:R-:W-:-:S04]  /*33e0*/  USEL UR4, UR4, URZ, UP0 ;  /* 0x000000ff04047287 */ /* 0x000fc80008000000 */
[----:B------:R-:W-:Y:S01]  /*33f0*/  ULEA UR4, UR4, UR7, 0x3 ;  /* 0x0000000704047291 */ /* 0x000fe2000f8e18ff */
[----:B------:R-:W-:-:S04]  /*3400*/  LOP3.LUT R2, R2, UR5, RZ, 0x3c, !PT ;  /* 0x0000000502027c12 */ /* 0x000fc8000f8e3cff */
[----:B------:R-:W-:Y:S01]  /*3410*/  SHF.L.U32 R2, R2, 0x1f, RZ ;  /* 0x0000001f02027819 */ /* 0x000fe200000006ff */
[----:B-1----:R-:W-:-:S07]  /*3420*/  IMAD.U32 R0, RZ, RZ, UR4 ;  /* 0x00000004ff007e24 */ /* 0x002fce000f8e00ff */
.L_x_61:
[----:B-1----:R1:W2:Y:S02]  /*3430*/  SYNCS.PHASECHK.TRANS64.TRYWAIT P0, [R0+URZ], R2 ;  /* 0x00000002000075a7 */ /* 0x0022a400080011ff */
[----:B--2---:R-:W-:Y:S05]  /*3440*/  @!P0 NANOSLEEP.SYNCS 0x989680 ;  /* 0x009896800000895d */ /* 0x004fea0003900000 */
[----:B------:R-:W2:Y:S02]  /*3450*/  @!P0 SYNCS.PHASECHK.TRANS64 P0, [R0+URZ], R2 ;  /* 0x00000002000085a7 */ /* 0x000ea400080010ff */
[----:B--2---:R-:W-:Y:S05]  /*3460*/  @P0 EXIT ;  /* 0x000000000000094d */ /* 0x004fea0003800000 */
[----:B------:R-:W-:Y:S05]  /*3470*/  BRA `(.L_x_61) ;  /* 0xfffffffc00ec7947 */ /* 0x000fea000383ffff */
.L_x_23:
[----:B------:R-:W-:-:S04]  /*3480*/  UISETP.NE.AND UP0, UPT, UR55, URZ, UPT ;  /* 0x000000ff3700728c */ /* 0x000fc8000bf05270 */
[----:B------:R-:W-:-:S09]  /*3490*/  UISETP.NE.OR UP0, UPT, UR18, 0x1, UP0 ;  /* 0x000000011200788c */ /* 0x000fd20008705670 */
[----:B------:R-:W-:Y:S05]  /*34a0*/  BRA.U UP0, `(.L_x_62) ;  /* 0x0000000500487547 */ /* 0x000fea000b800000 */
[----:B------:R-:W-:Y:S01]  /*34b0*/  ISETP.GE.U32.AND P2, PT, R0, 0x4, PT ;  /* 0x000000040000780c */ /* 0x000fe20003f46070 */
[----:B------:R-:W-:Y:S01]  /*34c0*/  IMAD.MOV.U32 R12, RZ, RZ, 0x1 ;  /* 0x00000001ff0c7424 */ /* 0x000fe200078e00ff */
[----:B------:R-:W-:Y:S02]  /*34d0*/  CS2R R10, SRZ ;  /* 0x00000000000a7805 */ /* 0x000fe4000001ff00 */
[----:B------:R-:W-:Y:S01]  /*34e0*/  CS2R R8, SRZ ;  /* 0x0000000000087805 */ /* 0x000fe2000001ff00 */
[----:B------:R-:W-:Y:S01]  /*34f0*/  UMOV UR6, 0x400 ;  /* 0x0000040000067882 */ /* 0x000fe20000000000 */
[----:B------:R-:W-:Y:S01]  /*3500*/  UMOV UR5, URZ ;  /* 0x000000ff00057c82 */ /* 0x000fe20008000000 */
[----:B------:R-:W-:-:S12]  /*3510*/  ULEA UR6, UR55, UR6, 0x18 ;  /* 0x0000000637067291 */ /* 0x000fd8000f8ec0ff */
.L_x_66:
[----:B------:R-:W-:Y:S02]  /*3520*/  LEA R2, R8, UR6, 0x3 ;  /* 0x0000000608027c11 */ /* 0x000fe4000f8e18ff */
[----:B------:R-:W-:-:S03]  /*3530*/  SHF.L.U32 R4, R9, 0x1f, RZ ;  /* 0x0000001f09047819 */ /* 0x000fc600000006ff */
[----:B------:R-:W-:Y:S01]  /*3540*/  VIADD R5, R2, 0x1b0 ;  /* 0x000001b002057836 */ /* 0x000fe20000000000 */
[----:B------:R-:W1:Y:S02]  /*3550*/  SYNCS.PHASECHK.TRANS64.TRYWAIT P0, [R2+URZ+0x1a0], R4 ;  /* 0x0001a004020075a7 */ /* 0x000e6400080011ff */
[----:B-1----:R-:W-:Y:S05]  /*3560*/  @!P0 BRA `(.L_x_63) ;  /* 0x00000048007c8947 */ /* 0x002fea0003800000 */
.L_x_166:
[----:B------:R-:W-:Y:S01]  /*3570*/  ULEA UR4, UR5, UR6, 0x3 ;  /* 0x0000000605047291 */ /* 0x000fe2000f8e18ff */
[----:B-1----:R-:W-:Y:S01]  /*3580*/  PRMT R2, RZ, 0x654, R5 ;  /* 0x00000654ff027816 */ /* 0x002fe20000000005 */
[----:B------:R-:W-:Y:S01]  /*3590*/  @!P2 IMAD.MOV.U32 R4, RZ, RZ, 0x10 ;  /* 0x00000010ff04a424 */ /* 0x000fe200078e00ff */
[----:B------:R-:W-:Y:S01]  /*35a0*/  SHF.L.U32 R5, R12, 0x1f, RZ ;  /* 0x0000001f0c057819 */ /* 0x000fe200000006ff */
[----:B------:R-:W-:Y:S01]  /*35b0*/  UIADD3 UR7, UPT, UPT, UR4, 0x140, URZ ;  /* 0x0000014004077890 */ /* 0x000fe2000fffe0ff */
[----:B------:R1:W-:Y:S05]  /*35c0*/  SYNCS.ARRIVE.TRANS64.RED.A1T0 RZ, [R2+URZ], RZ ;  /* 0x000000ff02ff79a7 */ /* 0x0003ea00081004ff */
[----:B------:R-:W-:Y:S01]  /*35d0*/  IMAD.U32 R6, RZ, RZ, UR7 ;  /* 0x00000007ff067e24 */ /* 0x000fe2000f8e00ff */
[----:B------:R-:W2:Y:S04]  /*35e0*/  SYNCS.PHASECHK.TRANS64.TRYWAIT P0, [UR4+0x150], R5 ;  /* 0x00015005ff0075a7 */ /* 0x000ea80008001104 */
[----:B------:R-:W-:Y:S01]  /*35f0*/  PRMT R6, R0, 0x654, R6 ;  /* 0x0000065400067816 */ /* 0x000fe20000000006 */
[----:B-12---:R-:W-:Y:S06]  /*3600*/  @!P0 BRA `(.L_x_64) ;  /* 0x0000004800688947 */ /* 0x006fec0003800000 */
.L_x_168:
[----:B------:R-:W-:Y:S01]  /*3610*/  ULEA UR8, UR5, UR6, 0x4 ;  /* 0x0000000605087291 */ /* 0x000fe2000f8e20ff */
[----:B------:R-:W-:Y:S01]  /*3620*/  SEL R3, R6, R3, !P2 ;  /* 0x0000000306037207 */ /* 0x000fe20005000000 */
[----:B------:R-:W-:Y:S01]  /*3630*/  UIADD3 UR9, UPT, UPT, UR4, 0x140, URZ ;  /* 0x0000014004097890 */ /* 0x000fe2000fffe0ff */
[----:B-1----:R-:W-:Y:S01]  /*3640*/  LEA R2, R11, UR6, 0x3 ;  /* 0x000000060b027c11 */ /* 0x002fe2000f8e18ff */
[----:B------:R-:W-:Y:S01]  /*3650*/  UIADD3 UR8, UPT, UPT, UR8, 0x1d0, URZ ;  /* 0x000001d008087890 */ /* 0x000fe2000fffe0ff */
[----:B------:R1:W-:Y:S01]  /*3660*/  @!P2 SYNCS.ARRIVE.TRANS64.RED RZ, [R3+URZ], R4 ;  /* 0x0000000403ffa9a7 */ /* 0x0003e200080004ff */
[----:B------:R-:W-:Y:S01]  /*3670*/  UIADD3 UR4, UPT, UPT, UR5, 0x1, URZ ;  /* 0x0000000105047890 */ /* 0x000fe2000fffe0ff */
[----:B------:R-:W-:-:S03]  /*3680*/  VIADD R8, R8, 0x1 ;  /* 0x0000000108087836 */ /* 0x000fc60000000000 */
[----:B------:R-:W-:Y:S02]  /*3690*/  UISETP.NE.AND UP0, UPT, UR4, 0x2, UPT ;  /* 0x000000020400788c */ /* 0x000fe4000bf05270 */
[----:B------:R-:W-:Y:S01]  /*36a0*/  ISETP.NE.AND P0, PT, R8, 0x2, PT ;  /* 0x000000020800780c */ /* 0x000fe20003f05270 */
[----:B------:R-:W-:Y:S06]  /*36b0*/  UGETNEXTWORKID.BROADCAST [UR8], [UR9] ;  /* 0x00000000080073ca */ /* 0x000fec0008000100 */
[----:B------:R-:W-:Y:S02]  /*36c0*/  USEL UR7, URZ, 0x1, UP0 ;  /* 0x00000001ff077887 */ /* 0x000fe40008000000 */
[----:B------:R-:W-:-:S04]  /*36d0*/  USEL UR5, UR4, URZ, UP0 ;  /* 0x000000ff04057287 */ /* 0x000fc80008000000 */
[----:B------:R-:W-:Y:S02]  /*36e0*/  LOP3.LUT R12, R12, UR7, RZ, 0x3c, !PT ;  /* 0x000000070c0c7c12 */ /* 0x000fe4000f8e3cff */
[----:B-1----:R-:W-:-:S04]  /*36f0*/  SHF.L.U32 R4, R10, 0x1f, RZ ;  /* 0x0000001f0a047819 */ /* 0x002fc800000006ff */
[----:B------:R-:W1:Y:S02]  /*3700*/  SYNCS.PHASECHK.TRANS64.TRYWAIT P1, [R2+URZ+0x140], R4 ;  /* 0x00014004020075a7 */ /* 0x000e6400080211ff */
[----:B-1----:R-:W-:Y:S05]  /*3710*/  @!P1 BRA `(.L_x_65) ;  /* 0x00000048003c9947 */ /* 0x002fea0003800000 */
.L_x_169:
[C---:B-1----:R-:W-:Y:S01]  /*3720*/  LEA R4, R11.reuse, UR6, 0x4 ;  /* 0x000000060b047c11 */ /* 0x042fe2000f8e20ff */
[----:B------:R-:W-:Y:S01]  /*3730*/  VIADD R2, R2, 0x150 ;  /* 0x0000015002027836 */ /* 0x000fe20000000000 */
[----:B------:R-:W-:Y:S01]  /*3740*/  SEL R8, R8, RZ, P0 ;  /* 0x000000ff08087207 */ /* 0x000fe20000000000 */
[----:B------:R-:W-:-:S03]  /*3750*/  VIADD R11, R11, 0x1 ;  /* 0x000000010b0b7836 */ /* 0x000fc60000000000 */
[----:B------:R-:W1:Y:S01]  /*3760*/  LDS.128 R4, [R4+0x1d0] ;  /* 0x0001d00004047984 */ /* 0x000e620000000c00 */
[----:B------:R-:W-:Y:S02]  /*3770*/  PRMT R2, RZ, 0x654, R2 ;  /* 0x00000654ff027816 */ /* 0x000fe40000000002 */
[C---:B------:R-:W-:Y:S01]  /*3780*/  ISETP.NE.AND P1, PT, R11.reuse, 0x2, PT ;  /* 0x000000020b00780c */ /* 0x040fe20003f25270 */
[----:B------:R-:W-:Y:S01]  /*3790*/  @!PT LDS RZ, [RZ] ;  /* 0x00000000fffff984 */ /* 0x000fe20000000800 */
[----:B------:R-:W-:Y:S01]  /*37a0*/  @!PT LDS RZ, [RZ] ;  /* 0x00000000fffff984 */ /* 0x000fe20000000800 */
[----:B------:R-:W-:Y:S01]  /*37b0*/  @!PT LDS RZ, [RZ] ;  /* 0x00000000fffff984 */ /* 0x000fe20000000800 */
[----:B------:R-:W-:Y:S01]  /*37c0*/  @!PT LDS RZ, [RZ] ;  /* 0x00000000fffff984 */ /* 0x000fe20000000800 */
[----:B------:R2:W-:Y:S06]  /*37d0*/  MEMBAR.ALL.CTA ;  /* 0x0000000000007992 */ /* 0x0005ec0000008000 */
[----:B--2---:R-:W2:Y:S01]  /*37e0*/  FENCE.VIEW.ASYNC.S ;  /* 0x00000000000073c6 */ /* 0x004ea20000000000 */
[----:B------:R-:W-:Y:S01]  /*37f0*/  SEL R11, R11, RZ, P1 ;  /* 0x000000ff0b0b7207 */ /* 0x000fe20000800000 */
[----:B--2---:R2:W-:Y:S01]  /*3800*/  SYNCS.ARRIVE.TRANS64.RED.A1T0 RZ, [R2+URZ], RZ ;  /* 0x000000ff02ff79a7 */ /* 0x0045e200081004ff */
[----:B-1----:R-:W-:-:S02]  /*3810*/  LOP3.LUT P3, RZ, R6, 0x1, RZ, 0xc0, !PT ;  /* 0x0000000106ff7812 */ /* 0x002fc4000786c0ff */
[----:B------:R-:W-:-:S04]  /*3820*/  SEL R4, RZ, 0x1, P1 ;  /* 0x00000001ff047807 */ /* 0x000fc80000800000 */
[----:B------:R-:W-:Y:S02]  /*3830*/  LOP3.LUT R10, R10, R4, RZ, 0x3c, !PT ;  /* 0x000000040a0a7212 */ /* 0x000fe400078e3cff */
[----:B--2---:R-:W-:-:S04]  /*3840*/  SEL R2, RZ, 0x1, P0 ;  /* 0x00000001ff027807 */ /* 0x004fc80000000000 */
[----:B------:R-:W-:Y:S01]  /*3850*/  LOP3.LUT R9, R9, R2, RZ, 0x3c, !PT ;  /* 0x0000000209097212 */ /* 0x000fe200078e3cff */
[----:B------:R-:W-:Y:S06]  /*3860*/  @P3 BRA `(.L_x_66) ;  /* 0xfffffffc002c3947 */ /* 0x000fec000383ffff */
[----:B------:R-:W-:Y:S01]  /*3870*/  ULEA UR4, UR5, UR6, 0x3 ;  /* 0x0000000605047291 */ /* 0x000fe2000f8e18ff */
[----:B------:R-:W-:-:S08]  /*3880*/  SHF.L.U32 R2, R12, 0x1f, RZ ;  /* 0x0000001f0c027819 */ /* 0x000fd000000006ff */
[----:B------:R-:W1:Y:S02]  /*3890*/  SYNCS.PHASECHK.TRANS64 P0, [UR4+0x150], R2 ;  /* 0x00015002ff0075a7 */ /* 0x000e640008001004 */
[----:B-1----:R-:W-:Y:S05]  /*38a0*/  @P0 BRA `(.L_x_67) ;  /* 0x0000000000080947 */ /* 0x002fea0003800000 */
[----:B------:R-:W1:Y:S02]  /*38b0*/  SYNCS.PHASECHK.TRANS64.TRYWAIT P0, [UR4+0x150], R2 ;  /* 0x00015002ff0075a7 */ /* 0x000e640008001104 */
[----:B-1----:R-:W-:Y:S05]  /*38c0*/  @!P0 BRA `(.L_x_68) ;  /* 0x0000004400e48947 */ /* 0x002fea0003800000 */
.L_x_67:
[----:B------:R-:W-:-:S04]  /*38d0*/  UIADD3 UR7, UPT, UPT, UR5, 0x1, URZ ;  /* 0x0000000105077890 */ /* 0x000fc8000fffe0ff */
[----:B------:R-:W-:-:S04]  /*38e0*/  UISETP.NE.AND UP0, UPT, UR7, 0x2, UPT ;  /* 0x000000020700788c */ /* 0x000fc8000bf05270 */
[----:B------:R-:W-:Y:S02]  /*38f0*/  USEL UR8, URZ, 0x1, UP0 ;  /* 0x00000001ff087887 */ /* 0x000fe40008000000 */
[----:B------:R-:W-:-:S04]  /*3900*/  USEL UR7, UR7, URZ, UP0 ;  /* 0x000000ff07077287 */ /* 0x000fc80008000000 */
[----:B------:R-:W-:Y:S01]  /*3910*/  ULEA UR7, UR7, UR6, 0x3 ;  /* 0x0000000607077291 */ /* 0x000fe2000f8e18ff */
[----:B-1----:R-:W-:-:S04]  /*3920*/  LOP3.LUT R2, R12, UR8, RZ, 0x3c, !PT ;  /* 0x000000080c027c12 */ /* 0x002fc8000f8e3cff */
[----:B------:R-:W-:-:S04]  /*3930*/  SHF.L.U32 R0, R2, 0x1f, RZ ;  /* 0x0000001f02007819 */ /* 0x000fc800000006ff */
[----:B------:R-:W1:Y:S02]  /*3940*/  SYNCS.PHASECHK.TRANS64 P0, [UR7+0x150], R0 ;  /* 0x00015000ff0075a7 */ /* 0x000e640008001007 */
[----:B-1----:R-:W-:Y:S05]  /*3950*/  @P0 EXIT ;  /* 0x000000000000094d */ /* 0x002fea0003800000 */
[----:B------:R-:W-:Y:S02]  /*3960*/  SHF.L.U32 R2, R2, 0x1f, RZ ;  /* 0x0000001f02027819 */ /* 0x000fe400000006ff */
[----:B------:R-:W-:-:S07]  /*3970*/  MOV R0, UR7 ;  /* 0x0000000700007c02 */ /* 0x000fce0008000f00 */
.L_x_69:
[----:B-1----:R1:W2:Y:S02]  /*3980*/  SYNCS.PHASECHK.TRANS64.TRYWAIT P0, [R0+URZ+0x150], R2 ;  /* 0x00015002000075a7 */ /* 0x0022a400080011ff */
[----:B--2---:R-:W-:Y:S05]  /*3990*/  @!P0 NANOSLEEP.SYNCS 0x989680 ;  /* 0x009896800000895d */ /* 0x004fea0003900000 */
[----:B------:R-:W2:Y:S02]  /*39a0*/  @!P0 SYNCS.PHASECHK.TRANS64 P0, [R0+URZ+0x150], R2 ;  /* 0x00015002000085a7 */ /* 0x000ea400080010ff */
[----:B--2---:R-:W-:Y:S05]  /*39b0*/  @P0 EXIT ;  /* 0x000000000000094d */ /* 0x004fea0003800000 */
[----:B------:R-:W-:Y:S05]  /*39c0*/  BRA `(.L_x_69) ;  /* 0xfffffffc00ec7947 */ /* 0x000fea000383ffff */
.L_x_62:
[----:B------:R-:W-:Y:S05]  /*39d0*/  BRA.U UP4, `(.L_x_70) ;  /* 0x0000001104d87547 */ /* 0x000fea000b800000 */
[----:B------:R-:W-:Y:S01]  /*39e0*/  UMOV UR4, 0x40 ;  /* 0x0000004000047882 */ /* 0x000fe20000000000 */
[----:B------:R-:W-:Y:S01]  /*39f0*/  NOP ;  /* 0x0000000000007918 */ /* 0x000fe20000000000 */
[----:B------:R-:W-:Y:S01]  /*3a00*/  ULEA UR5, UR55, UR4, 0x18 ;  /* 0x0000000437057291 */ /* 0x000fe2000f8ec0ff */
[----:B------:R-:W-:Y:S02]  /*3a10*/  UMOV UR6, 0x400 ;  /* 0x0000040000067882 */ /* 0x000fe40000000000 */
[----:B------:R-:W-:-:S06]  /*3a20*/  ULEA UR6, UR55, UR6, 0x18 ;  /* 0x0000000637067291 */ /* 0x000fcc000f8ec0ff */
[----:B------:R-:W1:Y:S02]  /*3a30*/  LDS.U8 R0, [UR5+0x1c] ;  /* 0x00001c05ff007984 */ /* 0x000e640008000000 */
[----:B-1----:R-:W-:-:S13]  /*3a40*/  ISETP.NE.AND P0, PT, R0, RZ, PT ;  /* 0x000000ff0000720c */ /* 0x002fda0003f05270 */
[----:B------:R-:W-:Y:S05]  /*3a50*/  @P0 BRA `(.L_x_71) ;  /* 0x0000000400080947 */ /* 0x000fea0003800000 */
[----:B------:R-:W-:Y:S02]  /*3a60*/  UISETP.NE.U32.AND UP1, UPT, UR47, 0x1, UPT ;  /* 0x000000012f00788c */ /* 0x000fe4000bf25070 */
[----:B------:R-:W-:-:S07]  /*3a70*/  UIADD3 UR7, UPT, UPT, UR5, 0x8, URZ ;  /* 0x0000000805077890 */ /* 0x000fce000fffe0ff */
[----:B------:R-:W-:Y:S05]  /*3a80*/  BRA.U !UP1, `(.L_x_72) ;  /* 0x00000001099c7547 */ /* 0x000fea000b800000 */
[----:B------:R-:W-:Y:S01]  /*3a90*/  ELECT P0, URZ, PT ;  /* 0x0000000000ff782f */ /* 0x000fe20003800000 */
[----:B------:R-:W-:-:S12]  /*3aa0*/  BSSY B0, `(.L_x_72) ;  /* 0x0000025000007945 */ /* 0x000fd80003800000 */
[----:B------:R-:W-:Y:S05]  /*3ab0*/  @!P0 BRA `(.L_x_73) ;  /* 0x00000000008c8947 */ /* 0x000fea0003800000 */
[----:B------:R-:W-:-:S05]  /*3ac0*/  UMOV UR4, 0x10 ;  /* 0x0000001000047882 */ /* 0x000fca0000000000 */
[----:B------:R-:W-:Y:S04]  /*3ad0*/  DEPBAR.LE SB1, 0x36 ;  /* 0x00009d800000791a */ /* 0x000fe80000000000 */
[----:B------:R-:W1:Y:S02]  /*3ae0*/  UTCATOMSWS.2CTA.FIND_AND_SET.ALIGN UP0, UR4, UR4 ;  /* 0x00000004000475e3 */ /* 0x000e640008200800 */
[----:B-1----:R-:W-:Y:S01]  /*3af0*/  MOV R10, UR4 ;  /* 0x00000004000a7c02 */ /* 0x002fe20008000f00 */
[----:B------:R-:W-:Y:S06]  /*3b00*/  BRA.U UP0, `(.L_x_74) ;  /* 0x0000000100187547 */ /* 0x000fec000b800000 */
.L_x_75:
[----:B------:R-:W-:Y:S05]  /*3b10*/  NANOSLEEP 0x64 ;  /* 0x000000640000795d */ /* 0x000fea0003800000 */
[----:B------:R-:W-:-:S05]  /*3b20*/  UMOV UR4, 0x10 ;  /* 0x0000001000047882 */ /* 0x000fca0000000000 */
[----:B------:R-:W-:Y:S04]  /*3b30*/  DEPBAR.LE SB1, 0x36 ;  /* 0x00009d800000791a */ /* 0x000fe80000000000 */
[----:B------:R-:W1:Y:S02]  /*3b40*/  UTCATOMSWS.2CTA.FIND_AND_SET.ALIGN UP0, UR4, UR4 ;  /* 0x00000004000475e3 */ /* 0x000e640008200800 */
[----:B-1----:R-:W-:Y:S01]  /*3b50*/  MOV R10, UR4 ;  /* 0x00000004000a7c02 */ /* 0x002fe20008000f00 */
[----:B------:R-:W-:Y:S05]  /*3b60*/  BRA.U !UP0, `(.L_x_75) ;  /* 0xfffffffd08e87547 */ /* 0x000fea000b83ffff */
.L_x_74:
[----:B------:R-:W1:Y:S01]  /*3b70*/  LDS R6, [UR5+0x10] ;  /* 0x00001005ff067984 */ /* 0x000e620008000800 */
[----:B------:R-:W-:Y:S01]  /*3b80*/  IMAD.U32 R0, RZ, RZ, UR6 ;  /* 0x00000006ff007e24 */ /* 0x000fe2000f8e00ff */
[----:B------:R-:W-:-:S03]  /*3b90*/  MOV R4, UR48 ;  /* 0x0000003000047c02 */ /* 0x000fc60008000f00 */
[----:B------:R-:W-:Y:S01]  /*3ba0*/  VIADD R0, R0, 0x1f0 ;  /* 0x000001f000007836 */ /* 0x000fe20000000000 */
[----:B-1----:R-:W-:-:S04]  /*3bb0*/  SHF.L.U32 R6, R6, 0x1f, RZ ;  /* 0x0000001f06067819 */ /* 0x002fc800000006ff */
[----:B------:R-:W1:Y:S02]  /*3bc0*/  SYNCS.PHASECHK.TRANS64.TRYWAIT P0, [UR5+0x8], R6 ;  /* 0x00000806ff0075a7 */ /* 0x000e640008001105 */
[----:B-1----:R-:W-:Y:S05]  /*3bd0*/  @P0 BRA `(.L_x_76) ;  /* 0x0000000000080947 */ /* 0x002fea0003800000 */
[----:B------:R-:W1:Y:S02]  /*3be0*/  SYNCS.PHASECHK.TRANS64.TRYWAIT P0, [UR5+0x8], R6 ;  /* 0x00000806ff0075a7 */ /* 0x000e640008001105 */
[----:B-1----:R-:W-:Y:S05]  /*3bf0*/  @!P0 BRA `(.L_x_77) ;  /* 0x0000004400308947 */ /* 0x002fea0003800000 */
.L_x_76:
[----:B------:R-:W-:Y:S01]  /*3c00*/  PRMT R4, R4, 0x654, R0 ;  /* 0x0000065404047816 */ /* 0x000fe20000000000 */
[----:B------:R-:W-:Y:S01]  /*3c10*/  HFMA2 R0, -RZ, RZ, 0, 5.9604644775390625e-08 ;  /* 0x00000001ff007431 */ /* 0x000fe200000001ff */
[----:B------:R-:W-:Y:S01]  /*3c20*/  UPRMT UR4, UR48, 0x654, UR7 ;  /* 0x0000065430047896 */ /* 0x000fe20008000007 */
[----:B------:R-:W-:Y:S02]  /*3c30*/  IMAD.MOV.U32 R8, RZ, RZ, 0xffff ;  /* 0x0000ffffff087424 */ /* 0x000fe400078e00ff */
[----:B-1----:R-:W-:Y:S02]  /*3c40*/  IMAD.MOV.U32 R6, RZ, RZ, 0x4 ;  /* 0x00000004ff067424 */ /* 0x002fe400078e00ff */
[----:B------:R-:W-:Y:S01]  /*3c50*/  IMAD.SHL.U32 R9, R10, 0x20, RZ ;  /* 0x000000200a097824 */ /* 0x000fe200078e00ff */
[----:B------:R-:W-:Y:S02]  /*3c60*/  MOV R5, UR4 ;  /* 0x0000000400057c02 */ /* 0x000fe40008000f00 */
[-C--:B------:R-:W-:Y:S01]  /*3c70*/  SHF.L.U32 R8, R8, R10.reuse, RZ ;  /* 0x0000000a08087219 */ /* 0x080fe200000006ff */
[----:B------:R1:W-:Y:S01]  /*3c80*/  SYNCS.ARRIVE.TRANS64.RED RZ, [UR4], R6 ;  /* 0x00000006ffff79a7 */ /* 0x0003e20008000404 */
[----:B------:R-:W-:Y:S01]  /*3c90*/  SHF.L.U32 R7, R0, R10, RZ ;  /* 0x0000000a00077219 */ /* 0x000fe200000006ff */
[----:B------:R1:W-:Y:S04]  /*3ca0*/  STS [UR6+0x1f0], R9 ;  /* 0x0001f009ff007988 */ /* 0x0003e80008000806 */
[----:B------:R1:W-:Y:S04]  /*3cb0*/  STAS [R4.64], R10 ;  /* 0x0000000a04007dbd */ /* 0x0003e8000c0008ff */
[----:B------:R1:W-:Y:S04]  /*3cc0*/  ATOMS.OR RZ, [UR5+0x14], R8 ;  /* 0x00001408ffff798c */ /* 0x0003e8000b000005 */
[----:B------:R1:W-:Y:S04]  /*3cd0*/  ATOMS.OR RZ, [UR5+0x18], R7 ;  /* 0x00001807ffff798c */ /* 0x0003e8000b000005 */
[----:B------:R1:W-:Y:S02]  /*3ce0*/  ATOMS.XOR RZ, [UR5+0x10], R0 ;  /* 0x00001000ffff798c */ /* 0x0003e4000b800005 */
.L_x_73:
[----:B------:R-:W-:Y:S05]  /*3cf0*/  BSYNC B0 ;  /* 0x0000000000007941 */ /* 0x000fea0003800000 */
.L_x_72:
[----:B------:R-:W-:Y:S05]  /*3d00*/  BRA.U UP1, `(.L_x_78) ;  /* 0x00000001016c7547 */ /* 0x000fea000b800000 */
[----:B------:R-:W-:-:S03]  /*3d10*/  UMOV UR4, 0xffffffff ;  /* 0xffffffff00047882 */ /* 0x000fc60000000000 */
[----:B------:R-:W-:Y:S05]  /*3d20*/  BRA.DIV UR4, `(.L_x_79) ;  /* 0x0000004204fc7947 */ /* 0x000fea000b800000 */
[----:B------:R-:W-:-:S13]  /*3d30*/  ELECT P0, URZ, PT ;  /* 0x0000000000ff782f */ /* 0x000fda0003800000 */
.L_x_173:
[----:B------:R-:W-:Y:S05]  /*3d40*/  @!P0 BRA `(.L_x_78) ;  /* 0x00000000005c8947 */ /* 0x000fea0003800000 */
[----:B-1----:R-:W1:Y:S02]  /*3d50*/  LDS R4, [UR5+0x10] ;  /* 0x00001005ff047984 */ /* 0x002e640008000800 */
[----:B-1----:R-:W-:-:S04]  /*3d60*/  SHF.L.U32 R4, R4, 0x1f, RZ ;  /* 0x0000001f04047819 */ /* 0x002fc800000006ff */
[----:B------:R-:W1:Y:S02]  /*3d70*/  SYNCS.PHASECHK.TRANS64.TRYWAIT P0, [UR5+0x8], R4 ;  /* 0x00000804ff0075a7 */ /* 0x000e640008001105 */
[----:B-1----:R-:W-:Y:S05]  /*3d80*/  @P0 BRA `(.L_x_80) ;  /* 0x0000000000080947 */ /* 0x002fea0003800000 */
[----:B------:R-:W1:Y:S02]  /*3d90*/  SYNCS.PHASECHK.TRANS64.TRYWAIT P0, [UR5+0x8], R4 ;  /* 0x00000804ff0075a7 */ /* 0x000e640008001105 */
[----:B-1----:R-:W-:Y:S05]  /*3da0*/  @!P0 BRA `(.L_x_81) ;  /* 0x0000004400008947 */ /* 0x002fea0003800000 */
.L_x_80:
[----:B------:R-:W2:Y:S01]  /*3db0*/  LDS R6, [UR6+0x1f0] ;  /* 0x0001f006ff067984 */ /* 0x000ea20008000800 */
[----:B-1----:R-:W-:Y:S02]  /*3dc0*/  HFMA2 R0, -RZ, RZ, 0, 5.9604644775390625e-08 ;  /* 0x00000001ff007431 */ /* 0x002fe400000001ff */
[----:B------:R-:W-:Y:S01]  /*3dd0*/  IMAD.MOV.U32 R4, RZ, RZ, 0xffff ;  /* 0x0000ffffff047424 */ /* 0x000fe200078e00ff */
[----:B------:R-:W-:Y:S01]  /*3de0*/  UPRMT UR4, UR48, 0x654, UR7 ;  /* 0x0000065430047896 */ /* 0x000fe20008000007 */
[----:B--2---:R-:W-:-:S03]  /*3df0*/  IMAD.SHL.U32 R5, R6, 0x20, RZ ;  /* 0x0000002006057824 */ /* 0x004fc600078e00ff */
[-C--:B------:R-:W-:Y:S02]  /*3e00*/  SHF.L.U32 R4, R4, R6.reuse, RZ ;  /* 0x0000000604047219 */ /* 0x080fe400000006ff */
[----:B------:R-:W-:Y:S01]  /*3e10*/  SHF.L.U32 R6, R0, R6, RZ ;  /* 0x0000000600067219 */ /* 0x000fe200000006ff */
[----:B------:R2:W-:Y:S04]  /*3e20*/  STS [UR6+0x1f0], R5 ;  /* 0x0001f005ff007988 */ /* 0x0005e80008000806 */
[----:B------:R2:W-:Y:S04]  /*3e30*/  ATOMS.OR RZ, [UR5+0x14], R4 ;  /* 0x00001404ffff798c */ /* 0x0005e8000b000005 */
[----:B------:R2:W-:Y:S01]  /*3e40*/  ATOMS.OR RZ, [UR5+0x18], R6 ;  /* 0x00001806ffff798c */ /* 0x0005e2000b000005 */
[----:B------:R-:W-:Y:S03]  /*3e50*/  SYNCS.ARRIVE.TRANS64.RED.A1T0 RZ, [UR4], RZ ;  /* 0x000000ffffff79a7 */ /* 0x000fe60008100404 */
[----:B------:R2:W-:Y:S01]  /*3e60*/  ATOMS.XOR RZ, [UR5+0x10], R0 ;  /* 0x00001000ffff798c */ /* 0x0005e2000b800005 */
[----:B------:R-:W-:Y:S05]  /*3e70*/  BRA `(.L_x_78) ;  /* 0x0000000000107947 */ /* 0x000fea0003800000 */
.L_x_71:
[----:B------:R-:W-:Y:S02]  /*3e80*/  MOV R0, 0xffffffff ;  /* 0xffffffff00007802 */ /* 0x000fe40000000f00 */
[----:B------:R-:W-:-:S03]  /*3e90*/  MOV R4, 0x3ec0 ;  /* 0x00003ec000047802 */ /* 0x000fc60000000f00 */
[----:B------:R1:W-:Y:S04]  /*3ea0*/  STS [UR6+0x1f0], R0 ;  /* 0x0001f000ff007988 */ /* 0x0003e80008000806 */
[----:B-1---5:R-:W-:Y:S05]  /*3eb0*/  CALL.REL.NOINC `($__internal_1_$__cuda_sm10x_tcgen05_guardrail_trap_phase_invalid_during_alloc) ;  /* 0x0000004800087944 */ /* 0x022fea0003c00000 */
.L_x_78:
[----:B------:R-:W-:Y:S05]  /*3ec0*/  WARPSYNC.ALL ;  /* 0x0000000000007948 */ /* 0x000fea0003800000 */
[----:B------:R-:W3:Y:S01]  /*3ed0*/  S2UR UR4, SR_CgaCtaId ;  /* 0x00000000000479c3 */ /* 0x000ee20000008800 */
[----:B------:R-:W-:Y:S01]  /*3ee0*/  UMOV UR26, 0x400 ;  /* 0x00000400001a7882 */ /* 0x000fe20000000000 */
[----:B------:R-:W-:-:S06]  /*3ef0*/  NOP ;  /* 0x0000000000007918 */ /* 0x000fcc0000000000 */
[----:B------:R-:W-:Y:S06]  /*3f00*/  BAR.ARV 0x6, 0xa0 ;  /* 0x0182800000007b1d */ /* 0x000fec0000002000 */
[----:B------:R-:W4:Y:S01]  /*3f10*/  LDCU UR6, c[0x0][0x38c] ;  /* 0x00007180ff0677ac */ /* 0x000f220008000800 */
[----:B------:R-:W-:Y:S01]  /*3f20*/  LOP3.LUT R3, R3, 0xffff, RZ, 0xc0, !PT ;  /* 0x0000ffff03037812 */ /* 0x000fe200078ec0ff */
[----:B-1----:R-:W-:Y:S01]  /*3f30*/  IMAD.MOV.U32 R9, RZ, RZ, 0x1 ;  /* 0x00000001ff097424 */ /* 0x002fe200078e00ff */
[----:B------:R-:W-:Y:S01]  /*3f40*/  LOP3.LUT R2, R2, 0xffff, RZ, 0xc0, !PT ;  /* 0x0000ffff02027812 */ /* 0x000fe200078ec0ff */
[----:B------:R-:W-:Y:S01]  /*3f50*/  IMAD.MOV.U32 R8, RZ, RZ, RZ ;  /* 0x000000ffff087224 */ /* 0x000fe200078e00ff */
[----:B------:R-:W-:Y:S01]  /*3f60*/  R2UR UR28, R3 ;  /* 0x00000000031c72ca */ /* 0x000fe200000e0000 */
[----:B------:R-:W-:Y:S01]  /*3f70*/  UMOV UR32, URZ ;  /* 0x000000ff00207c82 */ /* 0x000fe20008000000 */
[----:B------:R-:W-:-:S02]  /*3f80*/  R2UR UR42, R2 ;  /* 0x00000000022a72ca */ /* 0x000fc400000e0000 */
[----:B------:R-:W-:Y:S01]  /*3f90*/  CS2R R2, SRZ ;  /* 0x0000000000027805 */ /* 0x000fe2000001ff00 */
[----:B------:R-:W-:Y:S01]  /*3fa0*/  UMOV UR23, URZ ;  /* 0x000000ff00177c82 */ /* 0x000fe20008000000 */
[----:B---3--:R-:W-:Y:S01]  /*3fb0*/  ULEA UR26, UR4, UR26, 0x18 ;  /* 0x0000001a041a7291 */ /* 0x008fe2000f8ec0ff */
[----:B------:R-:W-:Y:S01]  /*3fc0*/  UMOV UR22, URZ ;  /* 0x000000ff00167c82 */ /* 0x000fe20008000000 */
[----:B------:R-:W-:Y:S02]  /*3fd0*/  UISETP.NE.AND UP3, UPT, UR47, URZ, UPT ;  /* 0x000000ff2f00728c */ /* 0x000fe4000bf65270 */
[----:B------:R-:W-:Y:S02]  /*3fe0*/  UIADD3 UR5, UPT, UPT, UR26, 0x2400, URZ ;  /* 0x000024001a057890 */ /* 0x000fe4000fffe0ff */
[----:B------:R-:W-:-:S03]  /*3ff0*/  UIADD3 UR4, UPT, UPT, UR26, 0x26400, URZ ;  /* 0x000264001a047890 */ /* 0x000fc6000fffe0ff */
[----:B--2---:R-:W1:Y:S01]  /*4000*/  LDS R0, [UR26+0x1f0] ;  /* 0x0001f01aff007984 */ /* 0x004e620008000800 */
[----:B----4-:R-:W-:Y:S02]  /*4010*/  UIADD3 UR6, UPT, UPT, UR6, 0x7f, URZ ;  /* 0x0000007f06067890 */ /* 0x010fe4000fffe0ff */
[----:B------:R-:W-:Y:S02]  /*4020*/  USHF.R.U32.HI UR5, URZ, 0x4, UR5 ;  /* 0x00000004ff057899 */ /* 0x000fe40008011605 */
[----:B------:R-:W-:Y:S02]  /*4030*/  USHF.R.S32.HI UR33, URZ, 0x1f, UR6 ;  /* 0x0000001fff217899 */ /* 0x000fe40008011406 */
[----:B------:R-:W-:Y:S02]  /*4040*/  USHF.R.U32.HI UR4, URZ, 0x4, UR4 ;  /* 0x00000004ff047899 */ /* 0x000fe40008011604 */
[----:B------:R-:W-:Y:S02]  /*4050*/  ULEA.HI UR33, UR33, UR6, URZ, 0x7 ;  /* 0x0000000621217291 */ /* 0x000fe4000f8f38ff */
[----:B------:R-:W-:-:S02]  /*4060*/  ULOP3.LUT UR5, UR5, 0x3fff, URZ, 0xc0, !UPT ;  /* 0x00003fff05057892 */ /* 0x000fc4000f8ec0ff */
[----:B------:R-:W-:Y:S02]  /*4070*/  USHF.R.S32.HI UR33, URZ, 0x7, UR33 ;  /* 0x00000007ff217899 */ /* 0x000fe40008011421 */
[----:B------:R-:W-:Y:S02]  /*4080*/  ULOP3.LUT UR30, UR4, 0x3fff, URZ, 0xc0, !UPT ;  /* 0x00003fff041e7892 */ /* 0x000fe4000f8ec0ff */
[----:B------:R-:W-:Y:S01]  /*4090*/  UISETP.LT.AND UP0, UPT, UR33, 0x1, UPT ;  /* 0x000000012100788c */ /* 0x000fe2000bf01270 */
[----:B------:R-:W-:Y:S01]  /*40a0*/  UMOV UR40, 0x0 ;  /* 0x0000000000287882 */ /* 0x000fe20000000000 */
[----:B------:R-:W-:Y:S01]  /*40b0*/  UMOV UR41, 0x81004a0 ;  /* 0x081004a000297882 */ /* 0x000fe20000000000 */
[----:B------:R-:W-:Y:S02]  /*40c0*/  ULOP3.LUT UR29, UR5, 0x10000, URZ, 0xfc, !UPT ;  /* 0x00010000051d7892 */ /* 0x000fe4000f8efcff */
[----:B------:R-:W-:Y:S02]  /*40d0*/  ULOP3.LUT UR30, UR30, 0x10000, URZ, 0xfc, !UPT ;  /* 0x000100001e1e7892 */ /* 0x000fe4000f8efcff */
[----:B------:R-:W-:Y:S01]  /*40e0*/  USEL UR43, UR33, 0x1, !UP0 ;  /* 0x00000001212b7887 */ /* 0x000fe2000c000000 */
[----:B------:R-:W-:Y:S01]  /*40f0*/  UMOV UR38, 0x0 ;  /* 0x0000000000267882 */ /* 0x000fe20000000000 */
[----:B------:R-:W-:Y:S01]  /*4100*/  UMOV UR39, 0x81004a0 ;  /* 0x081004a000277882 */ /* 0x000fe20000000000 */
[----:B------:R-:W-:Y:S01]  /*4110*/  UMOV UR36, 0x0 ;  /* 0x0000000000247882 */ /* 0x000fe20000000000 */
[----:B------:R-:W-:Y:S01]  /*4120*/  UMOV UR37, 0x81004a0 ;  /* 0x081004a000257882 */ /* 0x000fe20000000000 */
[----:B------:R-:W-:Y:S01]  /*4130*/  UMOV UR34, 0x0 ;  /* 0x0000000000227882 */ /* 0x000fe20000000000 */
[----:B------:R-:W-:Y:S01]  /*4140*/  UMOV UR35, 0x81004a0 ;  /* 0x081004a000237882 */ /* 0x000fe20000000000 */
[----:B-1----:R-:W-:-:S15]  /*4150*/  R2UR UR44, R0 ;  /* 0x00000000002c72ca */ /* 0x002fde00000e0000 */
.L_x_89:
[C---:B------:R-:W-:Y:S02]  /*4160*/  LEA R0, R8.reuse, UR26, 0x3 ;  /* 0x0000001a08007c11 */ /* 0x040fe4000f8e18ff */
[----:B------:R-:W-:Y:S02]  /*4170*/  SHF.L.U32 R4, R3, 0x1f, RZ ;  /* 0x0000001f03047819 */ /* 0x000fe400000006ff */
[----:B------:R-:W-:Y:S02]  /*4180*/  LEA R5, R8, UR26, 0x4 ;  /* 0x0000001a08057c11 */ /* 0x000fe4000f8e20ff */
[----:B------:R-:W1:Y:S02]  /*4190*/  SYNCS.PHASECHK.TRANS64.TRYWAIT P0, [R0+URZ+0x140], R4 ;  /* 0x00014004000075a7 */ /* 0x000e6400080011ff */
[----:B-1-3--:R-:W-:Y:S05]  /*41a0*/  @!P0 BRA `(.L_x_82) ;  /* 0x0000004000188947 */ /* 0x00afea0003800000 */
.L_x_174:
[----:B-1----:R-:W1:Y:S01]  /*41b0*/  LDS.128 R4, [R5+0x1d0] ;  /* 0x0001d00005047984 */ /* 0x002e620000000c00 */
[----:B------:R-:W-:Y:S02]  /*41c0*/  VIADD R0, R0, 0x150 ;  /* 0x0000015000007836 */ /* 0x000fe40000000000 */
[----:B------:R-:W-:Y:S01]  /*41d0*/  VIADD R8, R8, 0x1 ;  /* 0x0000000108087836 */ /* 0x000fe20000000000 */
[----:B------:R-:W-:Y:S01]  /*41e0*/  @!PT LDS RZ, [RZ] ;  /* 0x00000000fffff984 */ /* 0x000fe20000000800 */
[----:B------:R-:W-:Y:S01]  /*41f0*/  @!PT LDS RZ, [RZ] ;  /* 0x00000000fffff984 */ /* 0x000fe20000000800 */
[----:B------:R-:W-:Y:S01]  /*4200*/  @!PT LDS RZ, [RZ] ;  /* 0x00000000fffff984 */ /* 0x000fe20000000800 */
[----:B------:R-:W-:Y:S01]  /*4210*/  @!PT LDS RZ, [RZ] ;  /* 0x00000000fffff984 */ /* 0x000fe20000000800 */
[----:B------:R2:W-:Y:S06]  /*4220*/  MEMBAR.ALL.CTA ;  /* 0x0000000000007992 */ /* 0x0005ec0000008000 */
[----:B--2---:R-:W2:Y:S01]  /*4230*/  FENCE.VIEW.ASYNC.S ;  /* 0x00000000000073c6 */ /* 0x004ea20000000000 */
[----:B------:R-:W-:-:S04]  /*4240*/  PRMT R0, RZ, 0x654, R0 ;  /* 0x00000654ff007816 */ /* 0x000fc80000000000 */
[----:B--2---:R2:W-:Y:S01]  /*4250*/  SYNCS.ARRIVE.TRANS64.RED.A1T0 RZ, [R0+URZ], RZ ;  /* 0x000000ff00ff79a7 */ /* 0x0045e200081004ff */
[----:B-1----:R-:W-:Y:S01]  /*4260*/  LOP3.LUT P1, RZ, R6, 0x1, RZ, 0xc0, !PT ;  /* 0x0000000106ff7812 */ /* 0x002fe2000782c0ff */
[----:B--2---:R-:W-:-:S12]  /*4270*/  BRA.U UP3, `(.L_x_83) ;  /* 0x0000000503087547 */ /* 0x004fd8000b800000 */
[----:B------:R-:W1:Y:S01]  /*4280*/  LDCU UR4, c[0x0][0x38c] ;  /* 0x00007180ff0477ac */ /* 0x000e620008000800 */
[----:B------:R-:W-:Y:S02]  /*4290*/  PLOP3.LUT P2, PT, PT, PT, PT, 0x80, 0x8 ;  /* 0x000000000008781c */ /* 0x000fe40003f4f070 */
[----:B------:R-:W-:Y:S01]  /*42a0*/  SHF.L.U32 R4, R9, 0x1f, RZ ;  /* 0x0000001f09047819 */ /* 0x000fe200000006ff */
[----:B------:R-:W-:Y:S02]  /*42b0*/  ULEA UR31, UR32, UR26, 0x3 ;  /* 0x0000001a201f7291 */ /* 0x000fe4000f8e18ff */
[----:B------:R-:W-:Y:S02]  /*42c0*/  ULEA UR11, UR32, UR44, 0x5 ;  /* 0x0000002c200b7291 */ /* 0x000fe4000f8e28ff */
[----:B-1----:R-:W-:-:S06]  /*42d0*/  UISETP.GE.AND UP0, UPT, UR4, 0x1, UPT ;  /* 0x000000010400788c */ /* 0x002fcc000bf06270 */
[----:B------:R-:W-:-:S05]  /*42e0*/  PLOP3.LUT P0, PT, PT, PT, UP0, 0x80, 0x8 ;  /* 0x000000000008781c */ /* 0x000fca0003f0f008 */
[----:B------:R-:W-:-:S08]  /*42f0*/  @UP0 ULEA UR4, UR23, UR26, 0x3 ;  /* 0x0000001a17040291 */ /* 0x000fd0000f8e18ff */
[----:B------:R-:W-:-:S04]  /*4300*/  @P0 SHF.L.U32 R0, R2, 0x1f, RZ ;  /* 0x0000001f02000819 */ /* 0x000fc800000006ff */
[----:B------:R1:W2:Y:S01]  /*4310*/  @P0 SYNCS.PHASECHK.TRANS64.TRYWAIT P2, [UR4], R0 ;  /* 0x00000000ff0005a7 */ /* 0x0002a20008041104 */
[----:B------:R-:W3:Y:S02]  /*4320*/  SYNCS.PHASECHK.TRANS64.TRYWAIT P0, [UR31+0x180], R4 ;  /* 0x00018004ff0075a7 */ /* 0x000ee4000800111f */
[----:B-123--:R-:W-:Y:S05]  /*4330*/  @!P0 BRA `(.L_x_84) ;  /* 0x0000003c00c88947 */ /* 0x00efea0003800000 */
.L_x_176:
[----:B------:R-:W-:Y:S01]  /*4340*/  UMOV UR27, UR22 ;  /* 0x00000016001b7c82 */ /* 0x000fe20008000000 */
[----:B------:R-:W-:Y:S05]  /*4350*/  BRA.U !UP0, `(.L_x_85) ;  /* 0x0000000108c07547 */ /* 0x000fea000b800000 */
[----:B------:R-:W-:Y:S02]  /*4360*/  UIADD3 UR27, UPT, UPT, UR43, UR22, URZ ;  /* 0x000000162b1b7290 */ /* 0x000fe4000fffe0ff */
[----:B------:R-:W-:Y:S01]  /*4370*/  UPLOP3.LUT UP2, UPT, UPT, UPT, UPT, 0x40, 0x4 ;  /* 0x000000000004789c */ /* 0x000fe20003f4e870 */
[----:B------:R-:W-:Y:S01]  /*4380*/  UMOV UR24, UR33 ;  /* 0x0000002100187c82 */ /* 0x000fe20008000000 */
[----:B------:R-:W-:-:S09]  /*4390*/  UMOV UR10, UR23 ;  /* 0x00000017000a7c82 */ /* 0x000fd20008000000 */
.L_x_88:
[----:B--2---:R-:W-:Y:S01]  /*43a0*/  ULEA UR5, UR10, UR26, 0x3 ;  /* 0x0000001a0a057291 */ /* 0x004fe2000f8e18ff */
[----:B---3--:R-:W-:Y:S11]  /*43b0*/  @P2 BRA `(.L_x_86) ;  /* 0x00000000000c2947 */ /* 0x008ff60003800000 */
[----:B-1----:R-:W-:Y:S04]  /*43c0*/  SHF.L.U32 R4, R2, 0x1f, RZ ;  /* 0x0000001f02047819 */ /* 0x002fe800000006ff */
[----:B------:R-:W1:Y:S02]  /*43d0*/  SYNCS.PHASECHK.TRANS64.TRYWAIT P0, [UR5], R4 ;  /* 0x00000004ff0075a7 */ /* 0x000e640008001105 */
[----:B-1----:R-:W-:Y:S05]  /*43e0*/  @!P0 BRA `(.L_x_87) ;  /* 0x0000003c00b48947 */ /* 0x002fea0003800000 */
.L_x_86:
[----:B------:R-:W-:Y:S01]  /*43f0*/  UISETP.NE.AND UP0, UPT, UR24, 0x1, UPT ;  /* 0x000000011800788c */ /* 0x000fe2000bf05270 */
[----:B------:R-:W-:Y:S01]  /*4400*/  PLOP3.LUT P2, PT, PT, PT, PT, 0x80, 0x8 ;  /* 0x000000000008781c */ /* 0x000fe20003f4f070 */
[----:B------:R-:W-:Y:S02]  /*4410*/  UIADD3 UR4, UPT, UPT, UR10, 0x1, URZ ;  /* 0x000000010a047890 */ /* 0x000fe4000fffe0ff */
[----:B------:R-:W-:Y:S02]  /*4420*/  UIADD3 UR25, UPT, UPT, UR5, 0x90, URZ ;  /* 0x0000009005197890 */ /* 0x000fe4000fffe0ff */
[----:B------:R-:W-:Y:S01]  /*4430*/  UISETP.NE.AND UP1, UPT, UR4, 0x12, UPT ;  /* 0x000000120400788c */ /* 0x000fe2000bf25270 */
[----:B------:R-:W-:Y:S01]  /*4440*/  PLOP3.LUT P0, PT, PT, PT, UP0, 0x80, 0x8 ;  /* 0x000000000008781c */ /* 0x000fe20003f0f008 */
[----:B------:R-:W-:Y:S02]  /*4450*/  UIADD3 UR22, UPT, UPT, UR22, 0x1, URZ ;  /* 0x0000000116167890 */ /* 0x000fe4000fffe0ff */
[----:B------:R-:W-:Y:S02]  /*4460*/  USEL UR6, URZ, 0x1, UP1 ;  /* 0x00000001ff067887 */ /* 0x000fe40008800000 */
[----:B------:R-:W-:Y:S02]  /*4470*/  USEL UR23, UR4, URZ, UP1 ;  /* 0x000000ff04177287 */ /* 0x000fe40008800000 */
[----:B------:R-:W-:Y:S02]  /*4480*/  UIADD3 UR24, UPT, UPT, UR24, -0x1, URZ ;  /* 0xffffffff18187890 */ /* 0x000fe4000fffe0ff */
[----:B------:R-:W-:Y:S01]  /*4490*/  @UP0 ULEA UR4, UR23, UR26, 0x3 ;  /* 0x0000001a17040291 */ /* 0x000fe2000f8e18ff */
[----:B------:R-:W-:Y:S01]  /*44a0*/  LOP3.LUT R2, R2, UR6, RZ, 0x3c, !PT ;  /* 0x0000000602027c12 */ /* 0x000fe2000f8e3cff */
[----:B------:R-:W-:Y:S02]  /*44b0*/  ULEA UR6, UR10, UR30, 0x8 ;  /* 0x0000001e0a067291 */ /* 0x000fe4000f8e40ff */
[----:B------:R-:W-:Y:S01]  /*44c0*/  UISETP.NE.AND UP0, UPT, UR22, UR27, UPT ;  /* 0x0000001b1600728c */ /* 0x000fe2000bf05270 */
[----:B-1----:R-:W-:Y:S01]  /*44d0*/  @P0 SHF.L.U32 R0, R2, 0x1f, RZ ;  /* 0x0000001f02000819 */ /* 0x002fe200000006ff */
[----:B------:R-:W-:Y:S02]  /*44e0*/  UIADD3 UR20, UPT, UPT, UR6, 0x2, URZ ;  /* 0x0000000206147890 */ /* 0x000fe4000fffe0ff */
[----:B------:R-:W-:Y:S01]  /*44f0*/  UIADD3 UR16, UPT, UPT, UR6, 0x4, URZ ;  /* 0x0000000406107890 */ /* 0x000fe2000fffe0ff */
[----:B------:R2:W3:Y:S01]  /*4500*/  @P0 SYNCS.PHASECHK.TRANS64.TRYWAIT P2, [UR4], R0 ;  /* 0x00000000ff0005a7 */ /* 0x0004e20008041104 */
[----:B------:R-:W-:Y:S02]  /*4510*/  ULEA UR4, UR10, UR29, 0x9 ;  /* 0x0000001d0a047291 */ /* 0x000fe4000f8e48ff */
[----:B------:R-:W-:Y:S02]  /*4520*/  UIADD3 UR12, UPT, UPT, UR6, 0x6, URZ ;  /* 0x00000006060c7890 */ /* 0x000fe4000fffe0ff */
[----:B------:R-:W-:Y:S02]  /*4530*/  UIADD3 UR18, UPT, UPT, UR4, 0x2, URZ ;  /* 0x0000000204127890 */ /* 0x000fe4000fffe0ff */
[----:B------:R-:W-:Y:S02]  /*4540*/  UIADD3 UR14, UPT, UPT, UR4, 0x4, URZ ;  /* 0x00000004040e7890 */ /* 0x000fe4000fffe0ff */
[----:B------:R-:W-:Y:S01]  /*4550*/  UIADD3 UR8, UPT, UPT, UR4, 0x6, URZ ;  /* 0x0000000604087890 */ /* 0x000fe2000fffe0ff */
[----:B------:R-:W-:Y:S01]  /*4560*/  UMOV UR7, 0x40004040 ;  /* 0x4000404000077882 */ /* 0x000fe20000000000 */
[----:B------:R-:W-:Y:S01]  /*4570*/  UMOV UR5, 0x40004040 ;  /* 0x4000404000057882 */ /* 0x000fe20000000000 */
[----:B------:R-:W-:Y:S01]  /*4580*/  UMOV UR21, 0x40004040 ;  /* 0x4000404000157882 */ /* 0x000fe20000000000 */
[----:B------:R2:W-:Y:S01]  /*4590*/  UTCIMMA.2CTA gdesc[UR4], gdesc[UR6], tmem[UR11], tmem[UR40], idesc[UR41], UP2 ;  /* 0x00ff2806040075ea */ /* 0x0005e2000920010b */
[----:B------:R-:W-:Y:S01]  /*45a0*/  UPLOP3.LUT UP2, UPT, UPT, UPT, UPT, 0x80, 0x8 ;  /* 0x000000000008789c */ /* 0x000fe20003f4f070 */
[----:B------:R-:W-:Y:S01]  /*45b0*/  UMOV UR19, 0x40004040 ;  /* 0x4000404000137882 */ /* 0x000fe20000000000 */
[----:B------:R-:W-:Y:S01]  /*45c0*/  UMOV UR17, 0x40004040 ;  /* 0x4000404000117882 */ /* 0x000fe20000000000 */
[----:B------:R2:W-:Y:S01]  /*45d0*/  UTCIMMA.2CTA gdesc[UR18], gdesc[UR20], tmem[UR11], tmem[UR38], idesc[UR39], UPT ;  /* 0x00ff2614120075ea */ /* 0x0005e2000ba0010b */
[----:B------:R-:W-:Y:S01]  /*45e0*/  UMOV UR15, 0x40004040 ;  /* 0x40004040000f7882 */ /* 0x000fe20000000000 */
[----:B------:R-:W-:Y:S01]  /*45f0*/  UMOV UR13, 0x40004040 ;  /* 0x40004040000d7882 */ /* 0x000fe20000000000 */
[----:B------:R-:W-:Y:S01]  /*4600*/  UMOV UR9, 0x40004040 ;  /* 0x4000404000097882 */ /* 0x000fe20000000000 */
[----:B------:R2:W-:Y:S01]  /*4610*/  UTCIMMA.2CTA gdesc[UR14], gdesc[UR16], tmem[UR11], tmem[UR36], idesc[UR37], UPT ;  /* 0x00ff24100e0075ea */ /* 0x0005e2000ba0010b */
[----:B------:R2:W-:Y:S01]  /*4620*/  UTCIMMA.2CTA gdesc[UR8], gdesc[UR12], tmem[UR11], tmem[UR34], idesc[UR35], UPT ;  /* 0x00ff220c080075ea */ /* 0x0005e2000ba0010b */
[----:B------:R2:W-:Y:S01]  /*4630*/  UTCBAR.2CTA.MULTICAST [UR25], URZ, UR28 ;  /* 0x000000ff190073e9 */ /* 0x0005e2000820081c */
[----:B------:R-:W-:Y:S01]  /*4640*/  UMOV UR10, UR23 ;  /* 0x00000017000a7c82 */ /* 0x000fe20008000000 */
[----:B------:R-:W-:Y:S05]  /*4650*/  BRA.U UP0, `(.L_x_88) ;  /* 0xfffffffd00507547 */ /* 0x000fea000b83ffff */
.L_x_85:
[----:B--2---:R-:W-:Y:S01]  /*4660*/  UIADD3 UR4, UPT, UPT, UR31, 0x160, URZ ;  /* 0x000001601f047890 */ /* 0x004fe2000fffe0ff */
[----:B------:R-:W-:-:S08]  /*4670*/  UMOV UR22, UR27 ;  /* 0x0000001b00167c82 */ /* 0x000fd00008000000 */
[----:B------:R2:W-:Y:S01]  /*4680*/  UTCBAR.2CTA.MULTICAST [UR4], URZ, UR42 ;  /* 0x000000ff040073e9 */ /* 0x0005e2000820082a */
[----:B------:R-:W-:Y:S02]  /*4690*/  NOP ;  /* 0x0000000000007918 */ /* 0x000fe40000000000 */
.L_x_83:
[----:B--2---:R-:W-:Y:S01]  /*46a0*/  UIADD3 UR4, UPT, UPT, UR32, 0x1, URZ ;  /* 0x0000000120047890 */ /* 0x004fe2000fffe0ff */
[----:B------:R-:W-:-:S03]  /*46b0*/  ISETP.NE.AND P0, PT, R8, 0x2, PT ;  /* 0x000000020800780c */ /* 0x000fc60003f05270 */
[----:B------:R-:W-:Y:S01]  /*46c0*/  UISETP.NE.AND UP0, UPT, UR4, 0x4, UPT ;  /* 0x000000040400788c */ /* 0x000fe2000bf05270 */
[----:B-1----:R-:W-:Y:S02]  /*46d0*/  SEL R0, RZ, 0x1, P0 ;  /* 0x00000001ff007807 */ /* 0x002fe40000000000 */
[----:B------:R-:W-:Y:S01]  /*46e0*/  SEL R8, R8, RZ, P0 ;  /* 0x000000ff08087207 */ /* 0x000fe20000000000 */
[----:B------:R-:W-:Y:S01]  /*46f0*/  USEL UR5, URZ, 0x1, UP0 ;  /* 0x00000001ff057887 */ /* 0x000fe20008000000 */
[----:B------:R-:W-:Y:S01]  /*4700*/  LOP3.LUT R3, R3, R0, RZ, 0x3c, !PT ;  /* 0x0000000003037212 */ /* 0x000fe200078e3cff */
[----:B------:R-:W-:-:S04]  /*4710*/  USEL UR32, UR4, URZ, UP0 ;  /* 0x000000ff04207287 */ /* 0x000fc80008000000 */
[----:B------:R-:W-:Y:S01]  /*4720*/  LOP3.LUT R9, R9, UR5, RZ, 0x3c, !PT ;  /* 0x0000000509097c12 */ /* 0x000fe2000f8e3cff */
[----:B------:R-:W-:Y:S07]  /*4730*/  @P1 BRA `(.L_x_89) ;  /* 0xfffffff800881947 */ /* 0x000fee000383ffff */
[----:B------:R-:W1:Y:S01]  /*4740*/  S2UR UR8, SR_CgaCtaId ;  /* 0x00000000000879c3 */ /* 0x000e620000008800 */
[----:B------:R-:W-:Y:S01]  /*4750*/  ELECT P0, URZ, PT ;  /* 0x0000000000ff782f */ /* 0x000fe20003800000 */
[----:B------:R-:W-:Y:S01]  /*4760*/  HFMA2 R0, -RZ, RZ, 0, 5.9604644775390625e-08 ;  /* 0x00000001ff007431 */ /* 0x000fe200000001ff */
[----:B------:R-:W-:-:S05]  /*4770*/  UMOV UR4, 0x40 ;  /* 0x0000004000047882 */ /* 0x000fca0000000000 */
[----:B------:R-:W-:Y:S01]  /*4780*/  UVIRTCOUNT.DEALLOC.SMPOOL 0x80 ;  /* 0x000000800000784c */ /* 0x000fe20000000000 */
[----:B------:R-:W-:Y:S02]  /*4790*/  UISETP.NE.AND UP1, UPT, UR47, URZ, UPT ;  /* 0x000000ff2f00728c */ /* 0x000fe4000bf25270 */
[----:B-1----:R-:W-:-:S09]  /*47a0*/  ULEA UR8, UR8, UR4, 0x18 ;  /* 0x0000000408087291 */ /* 0x002fd2000f8ec0ff */
[----:B------:R1:W-:Y:S01]  /*47b0*/  @P0 STS.U8 [UR8+0x1c], R0 ;  /* 0x00001c00ff000988 */ /* 0x0003e20008000008 */
[----:B------:R-:W-:Y:S05]  /*47c0*/  BRA.U UP1, `(.L_x_90) ;  /* 0x0000000101a07547 */ /* 0x000fea000b800000 */
[----:B------:R-:W-:Y:S01]  /*47d0*/  UIADD3 UR7, UPT, UPT, UR26, 0x180, URZ ;  /* 0x000001801a077890 */ /* 0x000fe2000fffe0ff */
[----:B------:R-:W-:-:S03]  /*47e0*/  SHF.L.U32 R2, R9, 0x1f, RZ ;  /* 0x0000001f09027819 */ /* 0x000fc600000006ff */
[----:B------:R-:W-:-:S09]  /*47f0*/  ULEA UR4, UR32, UR7, 0x3 ;  /* 0x0000000720047291 */ /* 0x000fd2000f8e18ff */
[----:B------:R-:W2:Y:S02]  /*4800*/  SYNCS.PHASECHK.TRANS64.TRYWAIT P0, [UR4], R2 ;  /* 0x00000002ff0075a7 */ /* 0x000ea40008001104 */
[----:B--2---:R-:W-:Y:S05]  /*4810*/  @!P0 BRA `(.L_x_91) ;  /* 0x0000003800c08947 */ /* 0x004fea0003800000 */
.L_x_179:
        /* <DEDUP_REMOVED lines=9> */
.L_x_181:
        /* <DEDUP_REMOVED lines=9> */
.L_x_183:
[----:B------:R-:W-:-:S04]  /*4940*/  UIADD3 UR4, UPT, UPT, UR4, 0x1, URZ ;  /* 0x0000000104047890 */ /* 0x000fc8000fffe0ff */
[----:B------:R-:W-:-:S04]  /*4950*/  UISETP.NE.AND UP0, UPT, UR4, 0x4, UPT ;  /* 0x000000040400788c */ /* 0x000fc8000bf05270 */
[----:B------:R-:W-:Y:S02]  /*4960*/  USEL UR5, URZ, 0x1, UP0 ;  /* 0x00000001ff057887 */ /* 0x000fe40008000000 */
[----:B------:R-:W-:-:S04]  /*4970*/  USEL UR4, UR4, URZ, UP0 ;  /* 0x000000ff04047287 */ /* 0x000fc80008000000 */
[----:B------:R-:W-:Y:S01]  /*4980*/  ULEA UR4, UR4, UR7, 0x3 ;  /* 0x0000000704047291 */ /* 0x000fe2000f8e18ff */
[----:B------:R-:W-:-:S04]  /*4990*/  LOP3.LUT R2, R2, UR5, RZ, 0x3c, !PT ;  /* 0x0000000502027c12 */ /* 0x000fc8000f8e3cff */
[----:B------:R-:W-:Y:S01]  /*49a0*/  SHF.L.U32 R2, R2, 0x1f, RZ ;  /* 0x0000001f02027819 */ /* 0x000fe200000006ff */
[----:B-1----:R-:W-:-:S04]  /*49b0*/  IMAD.U32 R0, RZ, RZ, UR4 ;  /* 0x00000004ff007e24 */ /* 0x002fc8000f8e00ff */
[----:B------:R1:W2:Y:S03]  /*49c0*/  SYNCS.PHASECHK.TRANS64.TRYWAIT P0, [R0+URZ], R2 ;  /* 0x00000002000075a7 */ /* 0x0002a600080011ff */
[----:B--2---:R-:W-:Y:S05]  /*49d0*/  @!P0 NANOSLEEP.SYNCS 0x989680 ;  /* 0x009896800000895d */ /* 0x004fea0003900000 */
[----:B------:R-:W2:Y:S02]  /*49e0*/  @!P0 SYNCS.PHASECHK.TRANS64 P0, [R0+URZ], R2 ;  /* 0x00000002000085a7 */ /* 0x000ea400080010ff */
[----:B--2---:R-:W-:Y:S05]  /*49f0*/  @P0 BRA `(.L_x_94) ;  /* 0x0000000000200947 */ /* 0x004fea0003800000 */
.L_x_95:
[----:B--2---:R2:W4:Y:S02]  /*4a00*/  SYNCS.PHASECHK.TRANS64.TRYWAIT P0, [R0+URZ], R2 ;  /* 0x00000002000075a7 */ /* 0x00452400080011ff */
[----:B----4-:R-:W-:Y:S05]  /*4a10*/  @!P0 NANOSLEEP.SYNCS 0x989680 ;  /* 0x009896800000895d */ /* 0x010fea0003900000 */
[----:B------:R-:W4:Y:S02]  /*4a20*/  @!P0 SYNCS.PHASECHK.TRANS64 P0, [R0+URZ], R2 ;  /* 0x00000002000085a7 */ /* 0x000f2400080010ff */
[----:B----4-:R-:W-:Y:S05]  /*4a30*/  @!P0 BRA `(.L_x_95) ;  /* 0xfffffffc00f08947 */ /* 0x010fea000383ffff */
[----:B------:R-:W-:Y:S05]  /*4a40*/  BRA `(.L_x_94) ;  /* 0x00000000000c7947 */ /* 0x000fea0003800000 */
.L_x_90:
[----:B------:R-:W-:-:S04]  /*4a50*/  UIADD3 UR4, UPT, UPT, UR26, 0x1c0, URZ ;  /* 0x000001c01a047890 */ /* 0x000fc8000fffe0ff */
[----:B------:R-:W-:-:S09]  /*4a60*/  UPRMT UR4, UR48, 0x654, UR4 ;  /* 0x0000065430047896 */ /* 0x000fd20008000004 */
[----:B------:R-:W-:Y:S03]  /*4a70*/  SYNCS.ARRIVE.TRANS64.RED.A1T0 RZ, [UR4], RZ ;  /* 0x000000ffffff79a7 */ /* 0x000fe60008100404 */
.L_x_94:
[----:B-12---:R-:W-:Y:S01]  /*4a80*/  SHF.L.U32 R2, RZ, 0x1f, RZ ;  /* 0x0000001fff027819 */ /* 0x006fe200000006ff */
[----:B------:R-:W-:Y:S01]  /*4a90*/  UIADD3 UR4, UPT, UPT, UR26, 0x1c0, URZ ;  /* 0x000001c01a047890 */ /* 0x000fe2000fffe0ff */
[----:B------:R-:W-:Y:S02]  /*4aa0*/  PLOP3.LUT P0, PT, PT, PT, UP1, 0x80, 0x8 ;  /* 0x000000000008781c */ /* 0x000fe40003f0f018 */
[----:B------:R-:W1:Y:S02]  /*4ab0*/  SYNCS.PHASECHK.TRANS64.TRYWAIT P1, [UR26+0x1c0], R2 ;  /* 0x0001c002ff0075a7 */ /* 0x000e64000802111a */
[----:B-1----:R-:W-:Y:S09]  /*4ac0*/  @!P1 BRA `(.L_x_96) ;  /* 0x00000038005c9947 */ /* 0x002ff20003800000 */
.L_x_185:
[----:B------:R-:W-:Y:S01]  /*4ad0*/  @!UP1 UPRMT UR4, UR48, 0x654, UR4 ;  /* 0x0000065430049896 */ /* 0x000fe20008000004 */
[----:B------:R-:W-:Y:S01]  /*4ae0*/  UMOV UR5, 0xffff ;  /* 0x0000ffff00057882 */ /* 0x000fe20000000000 */
[----:B------:R-:W-:-:S07]  /*4af0*/  UMOV UR6, 0x1 ;  /* 0x0000000100067882 */ /* 0x000fce0000000000 */
[----:B------:R-:W-:Y:S01]  /*4b00*/  @!P0 SYNCS.ARRIVE.TRANS64.RED.A1T0 RZ, [UR4], RZ ;  /* 0x000000ffffff89a7 */ /* 0x000fe20008100404 */
[----:B------:R-:W-:Y:S01]  /*4b10*/  NOP ;  /* 0x0000000000007918 */ /* 0x000fe20000000000 */
[----:B-1----:R-:W1:Y:S01]  /*4b20*/  LDS R0, [UR8+0x14] ;  /* 0x00001408ff007984 */ /* 0x002e620008000800 */
[----:B------:R-:W-:-:S04]  /*4b30*/  ULOP3.LUT UR4, UR44, 0xffff, URZ, 0xc0, !UPT ;  /* 0x0000ffff2c047892 */ /* 0x000fc8000f8ec0ff */
[----:B------:R-:W-:-:S04]  /*4b40*/  USHF.R.U32.HI UR4, URZ, 0x5, UR4 ;  /* 0x00000005ff047899 */ /* 0x000fc80008011604 */
[----:B------:R-:W-:Y:S02]  /*4b50*/  USHF.L.U32 UR5, UR5, UR4, URZ ;  /* 0x0000000405057299 */ /* 0x000fe400080006ff */
[----:B------:R-:W-:-:S04]  /*4b60*/  USHF.L.U32 UR4, UR6, UR4, URZ ;  /* 0x0000000406047299 */ /* 0x000fc800080006ff */
[----:B-1----:R-:W-:-:S04]  /*4b70*/  LOP3.LUT R0, R0, UR5, RZ, 0xc0, !PT ;  /* 0x0000000500007c12 */ /* 0x002fc8000f8ec0ff */
[----:B------:R-:W-:-:S13]  /*4b80*/  ISETP.NE.AND P0, PT, R0, UR5, PT ;  /* 0x0000000500007c0c */ /* 0x000fda000bf05270 */
[----:B------:R-:W-:Y:S05]  /*4b90*/  @P0 BRA `(.L_x_97) ;  /* 0x0000000000580947 */ /* 0x000fea0003800000 */
[----:B------:R-:W1:Y:S02]  /*4ba0*/  LDS R0, [UR8+0x18] ;  /* 0x00001808ff007984 */ /* 0x000e640008000800 */
[----:B-1----:R-:W-:-:S04]  /*4bb0*/  LOP3.LUT R0, R0, UR4, RZ, 0xc0, !PT ;  /* 0x0000000400007c12 */ /* 0x002fc8000f8ec0ff */
[----:B------:R-:W-:-:S13]  /*4bc0*/  ISETP.NE.AND P0, PT, R0, UR4, PT ;  /* 0x0000000400007c0c */ /* 0x000fda000bf05270 */
[----:B------:R-:W-:Y:S05]  /*4bd0*/  @P0 BRA `(.L_x_98) ;  /* 0x00000000003c0947 */ /* 0x000fea0003800000 */
[----:B------:R-:W1:Y:S01]  /*4be0*/  S2R R2, SR_LANEID ;  /* 0x0000000000027919 */ /* 0x000e620000000000 */
[----:B------:R-:W-:-:S06]  /*4bf0*/  ULOP3.LUT UR5, URZ, UR5, URZ, 0x33, !UPT ;  /* 0x00000005ff057292 */ /* 0x000fcc000f8e33ff */
[----:B------:R-:W-:-:S04]  /*4c00*/  IMAD.U32 R0, RZ, RZ, UR5 ;  /* 0x00000005ff007e24 */ /* 0x000fc8000f8e00ff */
[----:B------:R2:W4:Y:S02]  /*4c10*/  REDUX UR7, R0 ;  /* 0x00000000000773c4 */ /* 0x0005240000000000 */
[----:B------:R1:W-:Y:S01]  /*4c20*/  UTCATOMSWS.AND URZ, UR5 ;  /* 0x0000000500ff79e3 */ /* 0x0003e20008000000 */
[----:B--2---:R-:W-:Y:S01]  /*4c30*/  LOP3.LUT R0, RZ, UR4, RZ, 0x33, !PT ;  /* 0x00000004ff007c12 */ /* 0x004fe2000f8e33ff */
[----:B------:R-:W-:Y:S02]  /*4c40*/  VOTEU.ANY UR4, UPT, PT ;  /* 0x0000000000047886 */ /* 0x000fe400038e0100 */
[----:B------:R-:W-:Y:S02]  /*4c50*/  UFLO.U32 UR4, UR4 ;  /* 0x00000004000472bd */ /* 0x000fe400080e0000 */
[----:B------:R-:W2:Y:S04]  /*4c60*/  REDUX UR6, R0 ;  /* 0x00000000000673c4 */ /* 0x000ea80000000000 */
[----:B-1----:R-:W-:-:S02]  /*4c70*/  ISETP.EQ.U32.AND P0, PT, R2, UR4, PT ;  /* 0x0000000402007c0c */ /* 0x002fc4000bf02070 */
[----:B----4-:R-:W-:-:S11]  /*4c80*/  MOV R2, UR7 ;  /* 0x0000000700027c02 */ /* 0x010fd60008000f00 */
[----:B------:R1:W-:Y:S01]  /*4c90*/  @P0 ATOMS.AND RZ, [UR8+0x14], R2 ;  /* 0x00001402ffff098c */ /* 0x0003e2000a800008 */
[----:B--2---:R-:W-:-:S05]  /*4ca0*/  IMAD.U32 R0, RZ, RZ, UR6 ;  /* 0x00000006ff007e24 */ /* 0x004fca000f8e00ff */
[----:B------:R1:W-:Y:S01]  /*4cb0*/  @P0 ATOMS.AND RZ, [UR8+0x18], R0 ;  /* 0x00001800ffff098c */ /* 0x0003e2000a800008 */
[----:B------:R-:W-:Y:S05]  /*4cc0*/  BRA `(.L_x_99) ;  /* 0x0000000000147947 */ /* 0x000fea0003800000 */
.L_x_98:
[----:B------:R-:W-:Y:S02]  /*4cd0*/  MOV R2, 0x4cf0 ;  /* 0x00004cf000027802 */ /* 0x000fe40000000f00 */
[----:B---3-5:R-:W-:Y:S05]  /*4ce0*/  CALL.REL.NOINC `($__internal_0_$__cuda_sm10x_tcgen05_guardrail_trap_col_being_dealloced_not_returned_by_alloc) ;  /* 0x0000003800707944 */ /* 0x028fea0003c00000 */
[----:B------:R-:W-:Y:S05]  /*4cf0*/  BRA `(.L_x_99) ;  /* 0x0000000000087947 */ /* 0x000fea0003800000 */
.L_x_97:
[----:B------:R-:W-:Y:S02]  /*4d00*/  MOV R2, 0x4d20 ;  /* 0x00004d2000027802 */ /* 0x000fe40000000f00 */
[----:B---3-5:R-:W-:Y:S05]  /*4d10*/  CALL.REL.NOINC `($__internal_2_$__cuda_sm10x_tcgen05_guardrail_trap_unallocated_columns_being_dealloced) ;  /* 0x00000038007c7944 */ /* 0x028fea0003c00000 */
.L_x_99:
[----:B------:R-:W-:Y:S01]  /*4d20*/  NOP ;  /* 0x0000000000007918 */ /* 0x000fe20000000000 */
[----:B------:R-:W-:Y:S05]  /*4d30*/  EXIT ;  /* 0x000000000000794d */ /* 0x000fea0003800000 */
.L_x_70:
[----:B------:R-:W-:-:S09]  /*4d40*/  UISETP.NE.OR UP0, UPT, UR18, 0x3, !UP3 ;  /* 0x000000031200788c */ /* 0x000fd2000df05670 */
[----:B------:R-:W-:Y:S05]  /*4d50*/  BRA.U UP0, `(.L_x_100) ;  /* 0x0000000d00087547 */ /* 0x000fea000b800000 */
[----:B------:R-:W1:Y:S01]  /*4d60*/  LDCU UR26, c[0x0][0x370] ;  /* 0x00006e00ff1a77ac */ /* 0x000e620008000800 */
[----:B------:R-:W2:Y:S01]  /*4d70*/  LDC.64 R16, c[0x0][0x348] ;  /* 0x0000d200ff107b82 */ /* 0x000ea20000000a00 */
[----:B------:R-:W-:Y:S02]  /*4d80*/  HFMA2 R13, -RZ, RZ, 0, 0 ;  /* 0x00000000ff0d7431 */ /* 0x000fe400000001ff */
[----:B------:R-:W-:Y:S01]  /*4d90*/  IMAD.MOV.U32 R15, RZ, RZ, 0x1 ;  /* 0x00000001ff0f7424 */ /* 0x000fe200078e00ff */
[----:B------:R-:W1:Y:S01]  /*4da0*/  LDCU.128 UR28, c[0x0][0xb10] ;  /* 0x00016200ff1c77ac */ /* 0x000e620008000c00 */
[----:B------:R-:W-:Y:S01]  /*4db0*/  IMAD.MOV.U32 R14, RZ, RZ, RZ ;  /* 0x000000ffff0e7224 */ /* 0x000fe200078e00ff */
[----:B------:R-:W-:Y:S01]  /*4dc0*/  MOV R12, 0x1000 ;  /* 0x00001000000c7802 */ /* 0x000fe20000000f00 */
[----:B------:R-:W3:Y:S01]  /*4dd0*/  LDCU UR25, c[0x0][0x374] ;  /* 0x00006e80ff1977ac */ /* 0x000ee20008000800 */
[----:B------:R-:W4:Y:S01]  /*4de0*/  LDC.64 R2, c[0x0][0x888] ;  /* 0x00022200ff027b82 */ /* 0x000f220000000a00 */
[----:B------:R-:W3:Y:S01]  /*4df0*/  LDCU UR16, c[0x0][0xb0c] ;  /* 0x00016180ff1077ac */ /* 0x000ee20008000800 */
[----:B------:R-:W2:Y:S06]  /*4e00*/  LDCU UR35, c[0x0][0xb20] ;  /* 0x00016400ff2377ac */ /* 0x000eac0008000800 */
[----:B------:R-:W4:Y:S01]  /*4e10*/  LDC.64 R4, c[0x0][0x890] ;  /* 0x00022400ff047b82 */ /* 0x000f220000000a00 */
[----:B------:R-:W2:Y:S01]  /*4e20*/  LDCU UR4, c[0x0][0xb30] ;  /* 0x00016600ff0477ac */ /* 0x000ea20008000800 */
[----:B------:R-:W-:Y:S01]  /*4e30*/  UMOV UR17, 0x400 ;  /* 0x0000040000117882 */ /* 0x000fe20000000000 */
[----:B-1----:R-:W-:-:S02]  /*4e40*/  UIMAD.WIDE.U32 UR32, UR26, UR28, URZ ;  /* 0x0000001c1a2072a5 */ /* 0x002fc4000f8e00ff */
[----:B---3--:R-:W-:Y:S02]  /*4e50*/  UIMAD.WIDE.U32 UR6, UR25, UR31, URZ ;  /* 0x0000001f190672a5 */ /* 0x008fe4000f8e00ff */
[----:B------:R-:W-:Y:S02]  /*4e60*/  ULEA UR17, UR55, UR17, 0x18 ;  /* 0x0000001137117291 */ /* 0x000fe4000f8ec0ff */
[----:B------:R-:W-:Y:S02]  /*4e70*/  UPLOP3.LUT UP3, UPT, UPT, UPT, UPT, 0x40, 0x4 ;  /* 0x000000000004789c */ /* 0x000fe40003f6e870 */
[----:B------:R-:W-:Y:S01]  /*4e80*/  UIADD3 UR5, UPT, UPT, UR17, 0x120, URZ ;  /* 0x0000012011057890 */ /* 0x000fe2000fffe0ff */
[----:B------:R-:W-:Y:S01]  /*4e90*/  UMOV UR32, UR33 ;  /* 0x0000002100207c82 */ /* 0x000fe20008000000 */
[----:B------:R-:W-:Y:S01]  /*4ea0*/  UMOV UR27, UR7 ;  /* 0x00000007001b7c82 */ /* 0x000fe20008000000 */
[----:B------:R-:W-:Y:S02]  /*4eb0*/  UISETP.GE.AND UP0, UPT, UR40, 0x1, UPT ;  /* 0x000000012800788c */ /* 0x000fe4000bf06270 */
[----:B------:R-:W-:Y:S01]  /*4ec0*/  UISETP.NE.AND UP4, UPT, UR40, 0x1, UPT ;  /* 0x000000012800788c */ /* 0x000fe2000bf85270 */
[----:B------:R-:W1:Y:S01]  /*4ed0*/  LDCU.64 UR14, c[0x0][0xb28] ;  /* 0x00016500ff0e77ac */ /* 0x000e620008000a00 */
[----:B------:R-:W-:-:S02]  /*4ee0*/  UISETP.NE.AND UP6, UPT, UR16, 0x1, UPT ;  /* 0x000000011000788c */ /* 0x000fc4000bfc5270 */
[----:B------:R-:W-:Y:S02]  /*4ef0*/  UISETP.NE.AND UP5, UPT, UR30, 0x1, UPT ;  /* 0x000000011e00788c */ /* 0x000fe4000bfa5270 */
[----:B------:R-:W-:Y:S02]  /*4f00*/  UPRMT UR55, UR55, 0x654, UR5 ;  /* 0x0000065437377896 */ /* 0x000fe40008000005 */
[----:B------:R-:W-:Y:S02]  /*4f10*/  USHF.R.U32.HI UR32, URZ, UR29, UR32 ;  /* 0x0000001dff207299 */ /* 0x000fe40008011620 */
[----:B--2---:R-:W-:Y:S02]  /*4f20*/  USHF.R.U32.HI UR27, URZ, UR35, UR27 ;  /* 0x00000023ff1b7299 */ /* 0x004fe4000801161b */
[----:B------:R-:W-:-:S11]  /*4f30*/  UISETP.NE.AND UP2, UPT, UR4, 0x1, UPT ;  /* 0x000000010400788c */ /* 0x000fd6000bf45270 */
.L_x_108:
[C---:B------:R-:W-:Y:S02]  /*4f40*/  LEA R7, R14.reuse, UR17, 0x3 ;  /* 0x000000110e077c11 */ /* 0x040fe4000f8e18ff */
[----:B------:R-:W-:Y:S02]  /*4f50*/  SHF.L.U32 R0, R13, 0x1f, RZ ;  /* 0x0000001f0d007819 */ /* 0x000fe400000006ff */
[----:B------:R-:W-:Y:S02]  /*4f60*/  LEA R8, R14, UR17, 0x4 ;  /* 0x000000110e087c11 */ /* 0x000fe4000f8e20ff */
[----:B--2---:R-:W2:Y:S02]  /*4f70*/  SYNCS.PHASECHK.TRANS64.TRYWAIT P0, [R7+URZ+0x140], R0 ;  /* 0x00014000070075a7 */ /* 0x004ea400080011ff */
[----:B--2---:R-:W-:Y:S05]  /*4f80*/  @!P0 BRA `(.L_x_101) ;  /* 0x0000003400448947 */ /* 0x004fea0003800000 */
.L_x_186:
[----:B------:R-:W3:Y:S01]  /*4f90*/  LDS.128 R8, [R8+0x1d0] ;  /* 0x0001d00008087984 */ /* 0x000ee20000000c00 */
[----:B------:R-:W-:Y:S01]  /*4fa0*/  UISETP.GE.AND UP0, UPT, UR40, 0x1, UPT ;  /* 0x000000012800788c */ /* 0x000fe2000bf06270 */
[----:B------:R-:W-:Y:S01]  /*4fb0*/  @!PT LDS RZ, [RZ] ;  /* 0x00000000fffff984 */ /* 0x000fe20000000800 */
[----:B------:R-:W-:Y:S01]  /*4fc0*/  @!PT LDS RZ, [RZ] ;  /* 0x00000000fffff984 */ /* 0x000fe20000000800 */
[----:B------:R-:W-:Y:S01]  /*4fd0*/  @!PT LDS RZ, [RZ] ;  /* 0x00000000fffff984 */ /* 0x000fe20000000800 */
[----:B------:R-:W-:Y:S01]  /*4fe0*/  @!PT LDS RZ, [RZ] ;  /* 0x00000000fffff984 */ /* 0x000fe20000000800 */
[----:B------:R1:W-:Y:S06]  /*4ff0*/  MEMBAR.ALL.CTA ;  /* 0x0000000000007992 */ /* 0x0003ec0000008000 */
[----:B-1----:R-:W1:Y:S01]  /*5000*/  FENCE.VIEW.ASYNC.S ;  /* 0x00000000000073c6 */ /* 0x002e620000000000 */
[----:B---3--:R-:W-:Y:S11]  /*5010*/  LOP3.LUT P0, RZ, R10, 0x1, RZ, 0xc0, !PT ;  /* 0x000000010aff7812 */ /* 0x008ff6000780c0ff */
[----:B------:R-:W-:Y:S02]  /*5020*/  @!UPT UIADD3 URZ, UPT, UPT, URZ, URZ, URZ ;  /* 0x000000fffffff290 */ /* 0x000fe4000fffe0ff */
[----:B-1----:R-:W-:Y:S01]  /*5030*/  VOTEU.ANY UP1, P0 ;  /* 0x0000000000ff7886 */ /* 0x002fe20000020100 */
[----:B------:R-:W-:Y:S11]  /*5040*/  PLOP3.LUT P0, PT, PT, PT, UP1, 0x80, 0x8 ;  /* 0x000000000008781c */ /* 0x000ff60003f0f018 */
[----:B------:R-:W-:Y:S02]  /*5050*/  @!UPT UIADD3 URZ, UPT, UPT, URZ, URZ, URZ ;  /* 0x000000fffffff290 */ /* 0x000fe4000fffe0ff */
[----:B--2---:R-:W-:Y:S02]  /*5060*/  @P0 SHF.R.U32.HI R0, RZ, 0x10, R9 ;  /* 0x00000010ff000819 */ /* 0x004fe40000011609 */
[----:B------:R-:W-:Y:S02]  /*5070*/  @P0 MOV R6, R8 ;  /* 0x0000000800060202 */ /* 0x000fe40000000f00 */
[----:B------:R-:W-:Y:S01]  /*5080*/  @P0 R2UR UR4, R0 ;  /* 0x00000000000402ca */ /* 0x000fe200000e0000 */
[----:B------:R-:W-:Y:S01]  /*5090*/  VIADD R0, R7, 0x150 ;  /* 0x0000015007007836 */ /* 0x000fe20000000000 */
[----:B------:R-:W-:Y:S02]  /*50a0*/  @P0 LOP3.LUT R8, R9, 0xffff, RZ, 0xc0, !PT ;  /* 0x0000ffff09080812 */ /* 0x000fe400078ec0ff */
[----:B------:R-:W-:Y:S02]  /*50b0*/  @P0 R2UR UR6, R6 ;  /* 0x00000000060602ca */ /* 0x000fe400000e0000 */
[----:B------:R-:W-:Y:S02]  /*50c0*/  PRMT R0, RZ, 0x654, R0 ;  /* 0x00000654ff007816 */ /* 0x000fe40000000000 */
[----:B------:R-:W-:Y:S02]  /*50d0*/  @P0 R2UR UR5, R8 ;  /* 0x00000000080502ca */ /* 0x000fe400000e0000 */
[----:B------:R1:W-:Y:S03]  /*50e0*/  SYNCS.ARRIVE.TRANS64.RED.A1T0 RZ, [R0+URZ], RZ ;  /* 0x000000ff00ff79a7 */ /* 0x0003e600081004ff */
[----:B------:R-:W-:Y:S04]  /*50f0*/  @UP1 UMOV UR24, UR4 ;  /* 0x0000000400181c82 */ /* 0x000fe80008000000 */
[----:B------:R-:W-:Y:S04]  /*5100*/  @UP1 UMOV UR13, UR6 ;  /* 0x00000006000d1c82 */ /* 0x000fe80008000000 */
[----:B------:R-:W-:Y:S01]  /*5110*/  @UP1 UMOV UR7, UR5 ;  /* 0x0000000500071c82 */ /* 0x000fe20008000000 */
[----:B------:R-:W-:Y:S05]  /*5120*/  BRA.U !UP0, `(.L_x_102) ;  /* 0x0000000108a47547 */ /* 0x000fea000b800000 */
[----:B------:R-:W-:Y:S02]  /*5130*/  UIMAD.WIDE.U32 UR10, UR7, UR31, URZ ;  /* 0x0000001f070a72a5 */ /* 0x000fe4000f8e00ff */
[----:B------:R-:W-:Y:S02]  /*5140*/  UIMAD.WIDE.U32 UR18, UR13, UR28, URZ ;  /* 0x0000001c0d1272a5 */ /* 0x000fe4000f8e00ff */
[----:B------:R-:W-:Y:S02]  /*5150*/  USEL UR4, UR25, UR27, !UP5 ;  /* 0x0000001b19047287 */ /* 0x000fe4000e800000 */
[----:B------:R-:W-:Y:S02]  /*5160*/  USEL UR8, UR26, UR32, !UP6 ;  /* 0x000000201a087287 */ /* 0x000fe4000f000000 */
[----:B------:R-:W-:Y:S02]  /*5170*/  UIMAD.WIDE.U32 UR20, UR4, UR14, URZ ;  /* 0x0000000e041472a5 */ /* 0x000fe4000f8e00ff */
[----:B------:R-:W-:Y:S01]  /*5180*/  UIMAD.WIDE.U32 UR22, UR8, UR14, URZ ;  /* 0x0000000e081672a5 */ /* 0x000fe2000f8e00ff */
[----:B------:R-:W-:Y:S02]  /*5190*/  UMOV UR5, UR11 ;  /* 0x0000000b00057c82 */ /* 0x000fe40008000000 */
[----:B------:R-:W-:Y:S03]  /*51a0*/  USHF.R.U32.HI UR6, URZ, UR35, UR5 ;  /* 0x00000023ff067299 */ /* 0x000fe60008011605 */
[----:B------:R-:W-:Y:S01]  /*51b0*/  UMOV UR5, UR19 ;  /* 0x0000001300057c82 */ /* 0x000fe20008000000 */
[----:B------:R-:W-:Y:S02]  /*51c0*/  USEL UR6, UR7, UR6, !UP5 ;  /* 0x0000000607067287 */ /* 0x000fe4000e800000 */
[----:B------:R-:W-:Y:S02]  /*51d0*/  USHF.R.U32.HI UR9, URZ, UR29, UR5 ;  /* 0x0000001dff097299 */ /* 0x000fe40008011605 */
[----:B------:R-:W-:Y:S01]  /*51e0*/  UIMAD.WIDE.U32 UR10, UR6, UR14, URZ ;  /* 0x0000000e060a72a5 */ /* 0x000fe2000f8e00ff */
[----:B------:R-:W-:Y:S02]  /*51f0*/  UMOV UR5, UR21 ;  /* 0x0000001500057c82 */ /* 0x000fe40008000000 */
[----:B------:R-:W-:Y:S03]  /*5200*/  @UP4 USHF.R.U32.HI UR4, URZ, UR15, UR5 ;  /* 0x0000000fff044299 */ /* 0x000fe60008011605 */
[----:B------:R-:W-:Y:S01]  /*5210*/  UMOV UR5, UR23 ;  /* 0x0000001700057c82 */ /* 0x000fe20008000000 */
[----:B------:R-:W-:Y:S02]  /*5220*/  UIMAD UR4, UR40, UR4, URZ ;  /* 0x00000004280472a4 */ /* 0x000fe4000f8e02ff */
[----:B------:R-:W-:Y:S02]  /*5230*/  @UP4 USHF.R.U32.HI UR8, URZ, UR15, UR5 ;  /* 0x0000000fff084299 */ /* 0x000fe40008011605 */
[----:B------:R-:W-:Y:S02]  /*5240*/  USEL UR5, UR13, UR9, !UP6 ;  /* 0x000000090d057287 */ /* 0x000fe4000f000000 */
[----:B------:R-:W-:Y:S02]  /*5250*/  UIMAD UR9, UR40, UR8, URZ ;  /* 0x00000008280972a4 */ /* 0x000fe4000f8e02ff */
[----:B------:R-:W-:Y:S03]  /*5260*/  UISETP.GE.AND UP0, UPT, UR6, UR4, UPT ;  /* 0x000000040600728c */ /* 0x000fe6000bf06270 */
[----:B------:R-:W-:Y:S01]  /*5270*/  UMOV UR4, UR11 ;  /* 0x0000000b00047c82 */ /* 0x000fe20008000000 */
[----:B------:R-:W-:Y:S02]  /*5280*/  UISETP.GE.OR UP0, UPT, UR5, UR9, UP0 ;  /* 0x000000090500728c */ /* 0x000fe40008706670 */
[----:B------:R-:W-:Y:S02]  /*5290*/  USHF.R.U32.HI UR4, URZ, UR15, UR4 ;  /* 0x0000000fff047299 */ /* 0x000fe40008011604 */
[----:B------:R-:W-:Y:S02]  /*52a0*/  UIMAD.WIDE.U32 UR10, UR5, UR14, URZ ;  /* 0x0000000e050a72a5 */ /* 0x000fe4000f8e00ff */
[----:B------:R-:W-:Y:S04]  /*52b0*/  USEL UR12, UR6, UR4, !UP4 ;  /* 0x00000004060c7287 */ /* 0x000fe8000e000000 */
[----:B------:R-:W-:Y:S01]  /*52c0*/  UIADD3 UR9, UPT, UPT, -UR12, URZ, URZ ;  /* 0x000000ff0c097290 */ /* 0x000fe2000fffe1ff */
[----:B------:R-:W-:Y:S02]  /*52d0*/  @!UP0 UMOV UR4, UR11 ;  /* 0x0000000b00048c82 */ /* 0x000fe40008000000 */
[----:B------:R-:W-:Y:S02]  /*52e0*/  @!UP0 USHF.R.U32.HI UR4, URZ, UR15, UR4 ;  /* 0x0000000fff048299 */ /* 0x000fe40008011604 */
[----:B------:R-:W-:Y:S02]  /*52f0*/  UIMAD UR9, UR40, UR9, UR6 ;  /* 0x00000009280972a4 */ /* 0x000fe4000f8e0206 */
[----:B------:R-:W-:Y:S04]  /*5300*/  @!UP0 USEL UR4, UR5, UR4, !UP4 ;  /* 0x0000000405048287 */ /* 0x000fe8000e000000 */
[----:B------:R-:W-:Y:S02]  /*5310*/  @!UP0 UIMAD UR9, UR8, UR9, UR4 ;  /* 0x00000009080982a4 */ /* 0x000fe4000f8e0204 */
[----:B------:R-:W-:Y:S02]  /*5320*/  @!UP0 UIADD3 UR10, UPT, UPT, UR12, -UR4, URZ ;  /* 0x800000040c0a8290 */ /* 0x000fe4000fffe0ff */
[----:B------:R-:W-:Y:S02]  /*5330*/  UIADD3 UR4, UPT, UPT, -UR5, URZ, URZ ;  /* 0x000000ff05047290 */ /* 0x000fe4000fffe1ff */
[----:B------:R-:W-:Y:S02]  /*5340*/  UIADD3 UR8, UPT, UPT, -UR6, URZ, URZ ;  /* 0x000000ff06087290 */ /* 0x000fe4000fffe1ff */
[----:B------:R-:W-:Y:S02]  /*5350*/  @!UP0 UIMAD UR6, UR10, UR40, UR5 ;  /* 0x000000280a0682a4 */ /* 0x000fe4000f8e0205 */
[----:B------:R-:W-:Y:S02]  /*5360*/  UIMAD UR13, UR16, UR4, UR13 ;  /* 0x00000004100d72a4 */ /* 0x000fe4000f8e020d */
[----:B------:R-:W-:Y:S01]  /*5370*/  UIMAD UR7, UR30, UR8, UR7 ;  /* 0x000000081e0772a4 */ /* 0x000fe2000f8e0207 */
[----:B------:R-:W-:Y:S02]  /*5380*/  @!UP0 UMOV UR5, UR9 ;  /* 0x0000000900058c82 */ /* 0x000fe40008000000 */
[----:B------:R-:W-:Y:S02]  /*5390*/  UIMAD UR13, UR5, UR16, UR13 ;  /* 0x00000010050d72a4 */ /* 0x000fe4000f8e020d */
[----:B------:R-:W-:Y:S11]  /*53a0*/  UIMAD UR7, UR6, UR30, UR7 ;  /* 0x0000001e060772a4 */ /* 0x000ff6000f8e0207 */
[----:B------:R-:W-:Y:S01]  /*53b0*/  @!UPT UIADD3 URZ, UPT, UPT, URZ, URZ, URZ ;  /* 0x000000fffffff290 */ /* 0x000fe2000fffe0ff */
.L_x_102:
[----:B------:R-:W2:Y:S01]  /*53c0*/  @!UP2 LDCU.128 UR20, c[0x0][0xb10] ;  /* 0x00016200ff14a7ac */ /* 0x000ea20008000c00 */
[C---:B----4-:R-:W-:Y:S02]  /*53d0*/  ISETP.NE.U32.AND P1, PT, R4.reuse, RZ, PT ;  /* 0x000000ff0400720c */ /* 0x050fe40003f25070 */
[----:B------:R-:W-:Y:S02]  /*53e0*/  ISETP.NE.U32.AND P0, PT, R4, RZ, PT ;  /* 0x000000ff0400720c */ /* 0x000fe40003f05070 */
[C---:B------:R-:W-:Y:S02]  /*53f0*/  ISETP.NE.AND.EX P1, PT, R5.reuse, RZ, PT, P1 ;  /* 0x000000ff0500720c */ /* 0x040fe40003f25310 */
[----:B------:R-:W-:Y:S01]  /*5400*/  ISETP.NE.AND.EX P0, PT, R5, RZ, PT, P0 ;  /* 0x000000ff0500720c */ /* 0x000fe20003f05300 */
[----:B------:R-:W3:Y:S01]  /*5410*/  @!UP2 LDCU UR5, c[0x0][0xb0c] ;  /* 0x00016180ff05a7ac */ /* 0x000ee20008000800 */
[----:B------:R-:W-:Y:S01]  /*5420*/  SHF.L.U32 R6, R15, 0x1f, RZ ;  /* 0x0000001f0f067819 */ /* 0x000fe200000006ff */
[----:B--2---:R-:W-:Y:S07]  /*5430*/  UIMAD.WIDE.U32 UR8, UR13, UR20, URZ ;  /* 0x000000140d0872a5 */ /* 0x004fee000f8e00ff */
[----:B------:R-:W-:Y:S01]  /*5440*/  @!UP2 UMOV UR4, UR9 ;  /* 0x000000090004ac82 */ /* 0x000fe20008000000 */
[----:B---3--:R-:W-:Y:S02]  /*5450*/  @!UP2 UISETP.NE.AND UP0, UPT, UR5, 0x1, UPT ;  /* 0x000000010500a88c */ /* 0x008fe4000bf05270 */
[----:B------:R-:W-:Y:S02]  /*5460*/  @!UP2 USHF.R.U32.HI UR4, URZ, UR21, UR4 ;  /* 0x00000015ff04a299 */ /* 0x000fe40008011604 */
[----:B------:R-:W-:Y:S02]  /*5470*/  UIMAD.WIDE.U32 UR8, UR7, UR23, URZ ;  /* 0x00000017070872a5 */ /* 0x000fe4000f8e00ff */
[----:B------:R-:W-:Y:S02]  /*5480*/  @!UP2 USEL UR10, UR13, UR4, !UP0 ;  /* 0x000000040d0aa287 */ /* 0x000fe4000c000000 */
[----:B------:R-:W-:Y:S03]  /*5490*/  @!UP2 UISETP.NE.AND UP0, UPT, UR22, 0x1, UPT ;  /* 0x000000011600a88c */ /* 0x000fe6000bf05270 */
[----:B------:R-:W-:Y:S02]  /*54a0*/  @!UP2 UMOV UR6, UR9 ;  /* 0x000000090006ac82 */ /* 0x000fe40008000000 */
[----:B------:R-:W2:Y:S02]  /*54b0*/  @!UP2 LDCU UR4, c[0x0][0xb20] ;  /* 0x00016400ff04a7ac */ /* 0x000ea40008000800 */
[----:B--2---:R-:W-:Y:S04]  /*54c0*/  @!UP2 USHF.R.U32.HI UR6, URZ, UR4, UR6 ;  /* 0x00000004ff06a299 */ /* 0x004fe80008011606 */
[----:B------:R-:W-:Y:S04]  /*54d0*/  @!UP2 USEL UR6, UR7, UR6, !UP0 ;  /* 0x000000060706a287 */ /* 0x000fe8000c000000 */
[----:B------:R-:W-:Y:S02]  /*54e0*/  @!UP2 UIADD3 UR4, UPT, UPT, -UR10, UR6, URZ ;  /* 0x000000060a04a290 */ /* 0x000fe4000fffe1ff */
[----:B------:R-:W-:Y:S02]  /*54f0*/  @!UP2 UIADD3 UR6, UPT, UPT, UR10, -UR6, URZ ;  /* 0x800000060a06a290 */ /* 0x000fe4000fffe0ff */
[----:B------:R-:W-:Y:S02]  /*5500*/  @!UP2 UIMAD UR13, UR4, UR5, UR13 ;  /* 0x00000005040da2a4 */ /* 0x000fe4000f8e020d */
[----:B------:R-:W-:Y:S01]  /*5510*/  @!UP2 UIMAD UR7, UR6, UR22, UR7 ;  /* 0x000000160607a2a4 */ /* 0x000fe2000f8e0207 */
[----:B------:R-:W-:Y:S11]  /*5520*/  BRA.U UP3, `(.L_x_103) ;  /* 0x0000000103107547 */ /* 0x000ff6000b800000 */
[----:B------:R-:W-:Y:S04]  /*5530*/  MOV R7, UR34 ;  /* 0x0000002200077c02 */ /* 0x000fe80008000f00 */
[----:B------:R-:W-:Y:S04]  /*5540*/  SHF.L.U32 R7, R7, 0x1f, RZ ;  /* 0x0000001f07077819 */ /* 0x000fe800000006ff */
[----:B------:R-:W2:Y:S02]  /*5550*/  SYNCS.PHASECHK.TRANS64.TRYWAIT P2, [UR17+0x138], R7 ;  /* 0x00013807ff0075a7 */ /* 0x000ea40008041111 */
[----:B--2---:R-:W-:Y:S05]  /*5560*/  @!P2 BRA `(.L_x_104) ;  /* 0x0000002c00e0a947 */ /* 0x004fea0003800000 */
.L_x_103:
[----:B------:R-:W-:Y:S05]  /*5570*/  @!P1 BRA `(.L_x_105) ;  /* 0x0000000000309947 */ /* 0x000fea0003800000 */
[----:B------:R-:W-:Y:S01]  /*5580*/  ISETP.NE.U32.AND P1, PT, R2, RZ, PT ;  /* 0x000000ff0200720c */ /* 0x000fe20003f25070 */
[----:B------:R-:W2:Y:S01]  /*5590*/  LDCU.64 UR4, c[0x0][0x358] ;  /* 0x00006b00ff0477ac */ /* 0x000ea20008000a00 */
[----:B------:R-:W-:Y:S02]  /*55a0*/  IMAD.MOV.U32 R81, RZ, RZ, 0x1 ;  /* 0x00000001ff517424 */ /* 0x000fe400078e00ff */
[----:B------:R-:W-:Y:S11]  /*55b0*/  ISETP.NE.AND.EX P1, PT, R3, RZ, PT, P1 ;  /* 0x000000ff0300720c */ /* 0x000ff60003f25310 */
[----:B------:R-:W-:Y:S02]  /*55c0*/  @!UPT UIADD3 URZ, UPT, UPT, URZ, URZ, URZ ;  /* 0x000000fffffff290 */ /* 0x000fe4000fffe0ff */
[----:B------:R-:W3:Y:S01]  /*55d0*/  @P1 LDC.64 R8, c[0x0][0x888] ;  /* 0x00022200ff081b82 */ /* 0x000ee20000000a00 */
[----:B-1----:R-:W-:Y:S04]  /*55e0*/  @P1 IMAD R0, R4, UR36, RZ ;  /* 0x0000002404001c24 */ /* 0x002fe8000f8e02ff */
[----:B---3--:R-:W-:Y:S04]  /*55f0*/  @P1 IMAD.WIDE R8, R0, 0x4, R8 ;  /* 0x0000000400081825 */ /* 0x008fe800078e0208 */
[----:B------:R-:W-:Y:S01]  /*5600*/  HFMA2 R0, -RZ, RZ, 0, 5.9604644775390625e-08 ;  /* 0x00000001ff007431 */ /* 0x000fe200000001ff */
[----:B--2--5:R2:W5:Y:S04]  /*5610*/  @P1 LDG.E R40, desc[UR4][R8.64] ;  /* 0x0000000408281981 */ /* 0x024568000c1e1900 */
[----:B------:R-:W-:Y:S01]  /*5620*/  @!P1 PRMT R81, R0, 0x7610, R81 ;  /* 0x0000761000519816 */ /* 0x000fe20000000051 */
[----:B--2---:R-:W3:Y:S06]  /*5630*/  @!P1 LDC R40, c[0x0][0x880] ;  /* 0x00022000ff289b82 */ /* 0x004eec0000000800 */
.L_x_105:
[----:B---3-5:R-:W-:Y:S01]  /*5640*/  @!P0 ISETP.EQ.AND P1, PT, R40, RZ, PT ;  /* 0x000000ff2800820c */ /* 0x028fe20003f22270 */
[----:B------:R-:W-:Y:S01]  /*5650*/  @!UPT UIADD3 URZ, UPT, UPT, URZ, URZ, URZ ;  /* 0x000000fffffff290 */ /* 0x000fe2000fffe0ff */
[----:B------:R-:W-:Y:S11]  /*5660*/  @!P0 BRA `(.L_x_106) ;  /* 0x0000000000188947 */ /* 0x000ff60003800000 */
[----:B------:R-:W-:Y:S02]  /*5670*/  LOP3.LUT P0, RZ, R81, 0xff, RZ, 0xc0, !PT ;  /* 0x000000ff51ff7812 */ /* 0x000fe4000780c0ff */
[----:B------:R-:W-:Y:S04]  /*5680*/  ISETP.NE.U32.AND P1, PT, R2, RZ, PT ;  /* 0x000000ff0200720c */ /* 0x000fe80003f25070 */
[----:B------:R-:W-:Y:S04]  /*5690*/  ISETP.NE.AND.EX P1, PT, R3, RZ, PT, P1 ;  /* 0x000000ff0300720c */ /* 0x000fe80003f25310 */
[----:B------:R-:W-:Y:S03]  /*56a0*/  PLOP3.LUT P1, PT, P1, PT, PT, 0x8, 0x80 ;  /* 0x000000000080781c */ /* 0x000fe60000f2e170 */
[----:B------:R-:W-:Y:S11]  /*56b0*/  @P0 ISETP.EQ.AND P1, PT, R40, RZ, PT ;  /* 0x000000ff2800020c */ /* 0x000ff60003f22270 */
[----:B------:R-:W-:Y:S02]  /*56c0*/  @!UPT UIADD3 URZ, UPT, UPT, URZ, URZ, URZ ;  /* 0x000000fffffff290 */ /* 0x000fe4000fffe0ff */
.L_x_106:
[----:B------:R-:W2:Y:S01]  /*56d0*/  SYNCS.PHASECHK.TRANS64.TRYWAIT P0, [UR17+0x128], R6 ;  /* 0x00012806ff0075a7 */ /* 0x000ea20008001111 */
[----:B------:R-:W-:Y:S02]  /*56e0*/  ELECT P2, URZ, PT ;  /* 0x0000000000ff782f */ /* 0x000fe40003840000 */
[----:B------:R-:W-:Y:S01]  /*56f0*/  IADD3 R14, PT, PT, R14, 0x1, RZ ;  /* 0x000000010e0e7810 */ /* 0x000fe20007ffe0ff */
[----:B--2---:R-:W-:Y:S10]  /*5700*/  @!P0 BRA `(.L_x_107) ;  /* 0x0000002c00908947 */ /* 0x004ff40003800000 */
.L_x_189:
[----:B------:R-:W-:Y:S01]  /*5710*/  PLOP3.LUT P1, PT, P1, P2, PT, 0xf2, 0x2f ;  /* 0x00000000002f781c */ /* 0x000fe20000f25e72 */
[----:B------:R-:W-:Y:S01]  /*5720*/  UMOV UR18, 0x0 ;  /* 0x0000000000127882 */ /* 0x000fe20000000000 */
[----:B------:R-:W-:Y:S01]  /*5730*/  UMOV UR19, 0x10000000 ;  /* 0x1000000000137882 */ /* 0x000fe20000000000 */
[----:B------:R-:W-:Y:S01]  /*5740*/  UMOV UR12, UR36 ;  /* 0x00000024000c7c82 */ /* 0x000fe20008000000 */
[----:B------:R-:W-:Y:S01]  /*5750*/  LOP3.LUT R15, R15, 0x1, RZ, 0x3c, !PT ;  /* 0x000000010f0f7812 */ /* 0x000fe200078e3cff */
[----:B------:R-:W-:Y:S01]  /*5760*/  UPLOP3.LUT UP3, UPT, UPT, UPT, UPT, 0x80, 0x8 ;  /* 0x000000000008789c */ /* 0x000fe20003f6f070 */
[----:B------:R-:W-:Y:S07]  /*5770*/  UMOV UR36, UR24 ;  /* 0x0000001800247c82 */ /* 0x000fee0008000000 */
[----:B-1----:R-:W-:Y:S01]  /*5780*/  @!P1 IADD3 R6, P0, PT, R16, 0x580, RZ ;  /* 0x0000058010069810 */ /* 0x002fe20007f1e0ff */
[----:B------:R-:W-:Y:S03]  /*5790*/  VOTEU.ALL UP0, P1 ;  /* 0x0000000000ff7886 */ /* 0x000fe60000800000 */
[----:B------:R-:W-:Y:S01]  /*57a0*/  @!P1 R2UR UR5, R6 ;  /* 0x00000000060592ca */ /* 0x000fe200000e0000 */
[----:B------:R-:W-:Y:S01]  /*57b0*/  @!P1 IMAD.X R0, RZ, RZ, R17, P0 ;  /* 0x000000ffff009224 */ /* 0x000fe200000e0611 */
[----:B------:R-:W-:Y:S01]  /*57c0*/  @!UP0 USHF.L.U32 UR10, UR46, 0x6, URZ ;  /* 0x000000062e0a8899 */ /* 0x000fe200080006ff */
[----:B------:R-:W-:Y:S01]  /*57d0*/  ISETP.NE.AND P0, PT, R14, 0x2, PT ;  /* 0x000000020e00780c */ /* 0x000fe20003f05270 */
[----:B------:R-:W-:Y:S02]  /*57e0*/  @!UP0 USHF.L.U32 UR11, UR45, 0x6, URZ ;  /* 0x000000062d0b8899 */ /* 0x000fe400080006ff */
[----:B------:R-:W-:Y:S01]  /*57f0*/  @!P1 R2UR UR4, R0 ;  /* 0x00000000000492ca */ /* 0x000fe200000e0000 */
[----:B------:R-:W-:Y:S01]  /*5800*/  @!UP0 UIADD3 UR8, UPT, UPT, UR17, 0x200, URZ ;  /* 0x0000020011088890 */ /* 0x000fe2000fffe0ff */
[----:B------:R-:W-:Y:S01]  /*5810*/  SEL R0, RZ, 0x1, P0 ;  /* 0x00000001ff007807 */ /* 0x000fe20000000000 */
[----:B------:R-:W-:Y:S01]  /*5820*/  @!UP0 UIADD3 UR9, UPT, UPT, UR17, 0x120, URZ ;  /* 0x0000012011098890 */ /* 0x000fe2000fffe0ff */
[----:B------:R-:W-:Y:S01]  /*5830*/  SEL R14, R14, RZ, P0 ;  /* 0x000000ff0e0e7207 */ /* 0x000fe20000000000 */
[----:B------:R-:W-:Y:S01]  /*5840*/  VOTEU.ALL UP0, P1 ;  /* 0x0000000000ff7886 */ /* 0x000fe20000800000 */
[----:B------:R-:W-:Y:S01]  /*5850*/  LOP3.LUT R13, R13, R0, RZ, 0x3c, !PT ;  /* 0x000000000d0d7212 */ /* 0x000fe200078e3cff */
[----:B------:R-:W-:Y:S01]  /*5860*/  IMAD.U32 R6, RZ, RZ, UR5 ;  /* 0x00000005ff067e24 */ /* 0x000fe2000f8e00ff */
[----:B------:R-:W-:Y:S02]  /*5870*/  UIADD3 UR46, UPT, UPT, UR7, UR57, URZ ;  /* 0x00000039072e7290 */ /* 0x000fe4000fffe0ff */
[----:B------:R-:W-:Y:S03]  /*5880*/  UIADD3 UR45, UPT, UPT, UR13, UR60, URZ ;  /* 0x0000003c0d2d7290 */ /* 0x000fe6000fffe0ff */
[----:B------:R-:W-:Y:S01]  /*5890*/  IMAD.U32 R7, RZ, RZ, UR4 ;  /* 0x00000004ff077e24 */ /* 0x000fe2000f8e00ff */
[----:B------:R-:W-:Y:S04]  /*58a0*/  @!P1 R2UR UR4, R6 ;  /* 0x00000000060492ca */ /* 0x000fe800000e0000 */
[----:B------:R-:W-:Y:S11]  /*58b0*/  @!P1 R2UR UR5, R7 ;  /* 0x00000000070592ca */ /* 0x000ff600000e0000 */
[----:B------:R-:W-:Y:S02]  /*58c0*/  @!UPT UIADD3 URZ, UPT, UPT, URZ, URZ, URZ ;  /* 0x000000fffffff290 */ /* 0x000fe4000fffe0ff */
[----:B------:R2:W-:Y:S01]  /*58d0*/  @!UP0 UTMALDG.3D [UR8], [UR4], desc[UR18] ;  /* 0x00001208040085b4 */ /* 0x0005e20008011000 */
[----:B------:R2:W-:Y:S01]  /*58e0*/  @!P1 SYNCS.ARRIVE.TRANS64.RED.A0TR RZ, [UR17+0x120], R12 ;  /* 0x0001200cffff99a7 */ /* 0x0005e20008300411 */
[----:B------:R-:W-:Y:S01]  /*58f0*/  SYNCS.ARRIVE.TRANS64.RED.A1T0 RZ, [UR55], RZ ;  /* 0x000000ffffff79a7 */ /* 0x000fe20008100437 */
[----:B------:R-:W-:Y:S05]  /*5900*/  BRA.U UP1, `(.L_x_108) ;  /* 0xfffffff5018c7547 */ /* 0x000fea000b83ffff */
[----:B------:R-:W-:Y:S07]  /*5910*/  MOV R0, UR17 ;  /* 0x0000001100007c02 */ /* 0x000fee0008000f00 */
.L_x_109:
[----:B-1----:R-:W-:-:S04]  /*5920*/  SHF.L.U32 R2, R15, 0x1f, RZ ;  /* 0x0000001f0f027819 */ /* 0x002fc800000006ff */
[----:B------:R1:W3:Y:S03]  /*5930*/  SYNCS.PHASECHK.TRANS64.TRYWAIT P0, [R0+URZ+0x128], R2 ;  /* 0x00012802000075a7 */ /* 0x0002e600080011ff */
[----:B---3--:R-:W-:Y:S05]  /*5940*/  @!P0 NANOSLEEP.SYNCS 0x989680 ;  /* 0x009896800000895d */ /* 0x008fea0003900000 */
[----:B------:R-:W3:Y:S02]  /*5950*/  @!P0 SYNCS.PHASECHK.TRANS64 P0, [R0+URZ+0x128], R2 ;  /* 0x00012802000085a7 */ /* 0x000ee400080010ff */
[----:B--23--:R-:W-:Y:S05]  /*5960*/  @P0 EXIT ;  /* 0x000000000000094d */ /* 0x00cfea0003800000 */
[----:B------:R-:W-:Y:S05]  /*5970*/  BRA `(.L_x_109) ;  /* 0xfffffffc00e87947 */ /* 0x000fea000383ffff */
.L_x_100:
[----:B------:R-:W-:-:S06]  /*5980*/  UISETP.GE.AND UP0, UPT, UR18, 0x4, UPT ;  /* 0x000000041200788c */ /* 0x000fcc000bf06270 */
[----:B------:R-:W-:-:S13]  /*5990*/  PLOP3.LUT P0, PT, PT, PT, UP0, 0x80, 0x8 ;  /* 0x000000000008781c */ /* 0x000fda0003f0f008 */
[----:B------:R-:W-:Y:S05]  /*59a0*/  @!P0 EXIT ;  /* 0x000000000000894d */ /* 0x000fea0003800000 */
[----:B------:R-:W-:Y:S01]  /*59b0*/  BAR.SYNC.DEFER_BLOCKING 0x6, 0xa0 ;  /* 0x0182800000007b1d */ /* 0x000fe20000010000 */
[C---:B------:R-:W-:Y:S01]  /*59c0*/  IMAD.SHL.U32 R6, R78.reuse, 0x40, RZ ;  /* 0x000000404e067824 */ /* 0x040fe200078e00ff */
[----:B------:R-:W-:Y:S01]  /*59d0*/  SHF.R.U32.HI R7, RZ, 0x1, R78 ;  /* 0x00000001ff077819 */ /* 0x000fe2000001164e */
[C---:B------:R-:W-:Y:S01]  /*59e0*/  IMAD.SHL.U32 R4, R78.reuse, 0x8, RZ ;  /* 0x000000084e047824 */ /* 0x040fe200078e00ff */
[----:B------:R-:W-:Y:S01]  /*59f0*/  CS2R R86, SRZ ;  /* 0x0000000000567805 */ /* 0x000fe2000001ff00 */
[----:B------:R-:W-:Y:S01]  /*5a00*/  IMAD.U32 R37, R78, 0x10000, RZ ;  /* 0x000100004e257824 */ /* 0x000fe200078e00ff */
[----:B------:R-:W-:Y:S01]  /*5a10*/  UMOV UR44, 0x400 ;  /* 0x00000400002c7882 */ /* 0x000fe20000000000 */
[C---:B------:R-:W-:Y:S01]  /*5a20*/  LOP3.LUT R5, R6.reuse, 0x180, RZ, 0xc0, !PT ;  /* 0x0000018006057812 */ /* 0x040fe200078ec0ff */
[----:B------:R-:W-:Y:S01]  /*5a30*/  ULEA UR44, UR55, UR44, 0x18 ;  /* 0x0000002c372c7291 */ /* 0x000fe2000f8ec0ff */
[----:B------:R-:W-:Y:S01]  /*5a40*/  LOP3.LUT R6, R6, 0x640, RZ, 0xc0, !PT ;  /* 0x0000064006067812 */ /* 0x000fe200078ec0ff */
[----:B------:R-:W1:Y:S01]  /*5a50*/  LDC.64 R74, c[0x0][0x888] ;  /* 0x00022200ff4a7b82 */ /* 0x000e620000000a00 */
[----:B------:R-:W-:Y:S01]  /*5a60*/  LOP3.LUT R4, R5, 0x30, R4, 0xf8, !PT ;  /* 0x0000003005047812 */ /* 0x000fe200078ef804 */
[----:B------:R-:W-:Y:S01]  /*5a70*/  IMAD.SHL.U32 R5, R82, 0x800, RZ ;  /* 0x0000080052057824 */ /* 0x000fe200078e00ff */
[----:B------:R-:W-:Y:S01]  /*5a80*/  UIADD3 UR4, UPT, UPT, UR44, 0x1200, URZ ;  /* 0x000012002c047890 */ /* 0x000fe2000fffe0ff */
[----:B------:R-:W-:Y:S01]  /*5a90*/  IMAD.SHL.U32 R79, R78, 0x10, RZ ;  /* 0x000000104e4f7824 */ /* 0x000fe200078e00ff */
[----:B------:R-:W-:Y:S01]  /*5aa0*/  LOP3.LUT R4, R4, 0x20, R7, 0x78, !PT ;  /* 0x0000002004047812 */ /* 0x000fe200078e7807 */
[----:B------:R-:W-:Y:S01]  /*5ab0*/  IMAD.MOV.U32 R36, RZ, RZ, RZ ;  /* 0x000000ffff247224 */ /* 0x000fe200078e00ff */
[----:B------:R-:W-:Y:S01]  /*5ac0*/  LOP3.LUT R5, R6, 0x800, R5, 0xf8, !PT ;  /* 0x0000080006057812 */ /* 0x000fe200078ef805 */
[----:B------:R-:W2:Y:S01]  /*5ad0*/  LDC.64 R76, c[0x0][0x890] ;  /* 0x00022400ff4c7b82 */ /* 0x000ea20000000a00 */
[----:B------:R-:W-:-:S02]  /*5ae0*/  LOP3.LUT R79, R79, 0x20, RZ, 0xc0, !PT ;  /* 0x000000204f4f7812 */ /* 0x000fc400078ec0ff */
[----:B------:R-:W-:Y:S02]  /*5af0*/  CS2R R84, SRZ ;  /* 0x0000000000547805 */ /* 0x000fe4000001ff00 */
[----:B------:R-:W-:Y:S01]  /*5b00*/  LOP3.LUT R80, R5, R4, RZ, 0xfc, !PT ;  /* 0x0000000405507212 */ /* 0x000fe200078efcff */
[----:B------:R-:W-:Y:S01]  /*5b10*/  IMAD.SHL.U32 R5, R82, 0x200000, RZ ;  /* 0x0020000052057824 */ /* 0x000fe200078e00ff */
[----:B------:R-:W3:Y:S01]  /*5b20*/  LDCU UR53, c[0x0][0x370] ;  /* 0x00006e00ff3577ac */ /* 0x000ee20008000800 */
[----:B------:R-:W4:Y:S01]  /*5b30*/  LDS R0, [UR44+0x1f0] ;  /* 0x0001f02cff007984 */ /* 0x000f220008000800 */
[----:B------:R-:W-:Y:S01]  /*5b40*/  IMAD.U32 R88, RZ, RZ, UR4 ;  /* 0x00000004ff587e24 */ /* 0x000fe2000f8e00ff */
[----:B------:R-:W1:Y:S01]  /*5b50*/  LDC.64 R72, c[0x0][0x8b0] ;  /* 0x00022c00ff487b82 */ /* 0x000e620000000a00 */
[----:B------:R-:W-:Y:S01]  /*5b60*/  LOP3.LUT R5, R5, 0x200000, RZ, 0xc0, !PT ;  /* 0x0020000005057812 */ /* 0x000fe200078ec0ff */
[----:B------:R-:W-:Y:S01]  /*5b70*/  VIADD R4, R80, UR44 ;  /* 0x0000002c50047c36 */ /* 0x000fe20008000000 */
[----:B------:R-:W1:Y:S02]  /*5b80*/  LDCU.64 UR62, c[0x0][0x348] ;  /* 0x00006900ff3e77ac */ /* 0x000e640008000a00 */
[----:B------:R-:W-:-:S02]  /*5b90*/  LOP3.LUT R37, R5, 0x400000, R37, 0xf8, !PT ;  /* 0x0040000005257812 */ /* 0x000fc400078ef825 */
[----:B------:R-:W-:Y:S01]  /*5ba0*/  IADD3 R79, PT, PT, -R79, 0x200, R4 ;  /* 0x000002004f4f7810 */ /* 0x000fe20007ffe104 */
[----:B------:R-:W1:Y:S01]  /*5bb0*/  LDC.64 R70, c[0x0][0x8a8] ;  /* 0x00022a00ff467b82 */ /* 0x000e620000000a00 */
[----:B------:R-:W1:Y:S01]  /*5bc0*/  LDCU UR41, c[0x0][0xb0c] ;  /* 0x00016180ff2977ac */ /* 0x000e620008000800 */
[----:B------:R-:W1:Y:S01]  /*5bd0*/  LDCU UR39, c[0x0][0xb30] ;  /* 0x00016600ff2777ac */ /* 0x000e620008000800 */
[----:B------:R-:W1:Y:S01]  /*5be0*/  LDCU.64 UR58, c[0x0][0x888] ;  /* 0x00011100ff3a77ac */ /* 0x000e620008000a00 */
[----:B------:R-:W1:Y:S01]  /*5bf0*/  LDCU.64 UR42, c[0x0][0xb28] ;  /* 0x00016500ff2a77ac */ /* 0x000e620008000a00 */
[----:B------:R-:W1:Y:S01]  /*5c00*/  LDCU.128 UR48, c[0x0][0xb10] ;  /* 0x00016200ff3077ac */ /* 0x000e620008000c00 */
[----:B------:R-:W1:Y:S01]  /*5c10*/  LDCU UR52, c[0x0][0x374] ;  /* 0x00006e80ff3477ac */ /* 0x000e620008000800 */
[----:B------:R-:W-:Y:S01]  /*5c20*/  UIADD3 UR56, UPT, UPT, UR44, 0x200, URZ ;  /* 0x000002002c387890 */ /* 0x000fe2000fffe0ff */
[----:B--234-:R-:W-:-:S11]  /*5c30*/  IMAD.IADD R37, R0, 0x1, R37 ;  /* 0x0000000100257824 */ /* 0x01cfd600078e0225 */
.L_x_127:
[----:B------:R-:W-:Y:S02]  /*5c40*/  LEA R3, R84, UR44, 0x3 ;  /* 0x0000002c54037c11 */ /* 0x000fe4000f8e18ff */
[----:B------:R-:W-:Y:S02]  /*5c50*/  SHF.L.U32 R0, R86, 0x1f, RZ ;  /* 0x0000001f56007819 */ /* 0x000fe400000006ff */
[----:B------:R-:W-:Y:S02]  /*5c60*/  LEA R4, R84, UR44, 0x4 ;  /* 0x0000002c54047c11 */ /* 0x000fe4000f8e20ff */
[----:B--2---:R-:W2:Y:S02]  /*5c70*/  SYNCS.PHASECHK.TRANS64.TRYWAIT P0, [R3+URZ+0x140], R0 ;  /* 0x00014000030075a7 */ /* 0x004ea400080011ff */
[----:B-12---:R-:W-:Y:S05]  /*5c80*/  @!P0 BRA `(.L_x_110) ;  /* 0x0000002800488947 */ /* 0x006fea0003800000 */
.L_x_190:
[----:B------:R-:W3:Y:S01]  /*5c90*/  LDS.128 R4, [R4+0x1d0] ;  /* 0x0001d00004047984 */ /* 0x000ee20000000c00 */
[----:B------:R-:W-:Y:S01]  /*5ca0*/  UISETP.GE.AND UP0, UPT, UR40, 0x1, UPT ;  /* 0x000000012800788c */ /* 0x000fe2000bf06270 */
[----:B------:R-:W-:Y:S01]  /*5cb0*/  @!PT LDS RZ, [RZ] ;  /* 0x00000000fffff984 */ /* 0x000fe20000000800 */
[----:B------:R-:W-:Y:S01]  /*5cc0*/  @!PT LDS RZ, [RZ] ;  /* 0x00000000fffff984 */ /* 0x000fe20000000800 */
[----:B------:R-:W-:Y:S01]  /*5cd0*/  @!PT LDS RZ, [RZ] ;  /* 0x00000000fffff984 */ /* 0x000fe20000000800 */
[----:B------:R-:W-:Y:S01]  /*5ce0*/  @!PT LDS RZ, [RZ] ;  /* 0x00000000fffff984 */ /* 0x000fe20000000800 */
[----:B------:R4:W-:Y:S06]  /*5cf0*/  MEMBAR.ALL.CTA ;  /* 0x0000000000007992 */ /* 0x0009ec0000008000 */
[----:B----4-:R-:W4:Y:S01]  /*5d00*/  FENCE.VIEW.ASYNC.S ;  /* 0x00000000000073c6 */ /* 0x010f220000000000 */
[----:B---3--:R-:W-:Y:S11]  /*5d10*/  LOP3.LUT P0, RZ, R6, 0x1, RZ, 0xc0, !PT ;  /* 0x0000000106ff7812 */ /* 0x008ff6000780c0ff */
[----:B------:R-:W-:Y:S02]  /*5d20*/  @!UPT UIADD3 URZ, UPT, UPT, URZ, URZ, URZ ;  /* 0x000000fffffff290 */ /* 0x000fe4000fffe0ff */
[----:B----4-:R-:W-:Y:S01]  /*5d30*/  VOTEU.ANY UP1, P0 ;  /* 0x0000000000ff7886 */ /* 0x010fe20000020100 */
[----:B------:R-:W-:Y:S01]  /*5d40*/  PLOP3.LUT P0, PT, PT, PT, UP1, 0x80, 0x8 ;  /* 0x000000000008781c */ /* 0x000fe20003f0f018 */
[----:B------:R-:W-:Y:S11]  /*5d50*/  UP2UR UR47, UPR, URZ, 0x2 ;  /* 0x00000002ff2f7883 */ /* 0x000ff60008000000 */
[----:B------:R-:W-:Y:S01]  /*5d60*/  @!UPT UIADD3 URZ, UPT, UPT, URZ, URZ, URZ ;  /* 0x000000fffffff290 */ /* 0x000fe2000fffe0ff */
        /* <DEDUP_REMOVED lines=13> */
[----:B------:R-:W3:Y:S01]  /*5e40*/  LDCU UR12, c[0x0][0xb20] ;  /* 0x00016400ff0c77ac */ /* 0x000ee20008000800 */
[----:B-1----:R-:W-:Y:S02]  /*5e50*/  UIMAD.WIDE.U32 UR4, UR52, UR51, URZ ;  /* 0x00000033340472a5 */ /* 0x002fe4000f8e00ff */
[----:B------:R-:W-:Y:S02]  /*5e60*/  UIMAD.WIDE.U32 UR6, UR53, UR48, URZ ;  /* 0x00000030350672a5 */ /* 0x000fe4000f8e00ff */
[----:B------:R-:W-:Y:S02]  /*5e70*/  UISETP.NE.AND UP0, UPT, UR50, 0x1, UPT ;  /* 0x000000013200788c */ /* 0x000fe4000bf05270 */
[----:B------:R-:W-:Y:S02]  /*5e80*/  UIMAD.WIDE.U32 UR8, UR37, UR51, URZ ;  /* 0x00000033250872a5 */ /* 0x000fe4000f8e00ff */
[----:B------:R-:W-:Y:S02]  /*5e90*/  UIMAD.WIDE.U32 UR10, UR38, UR48, URZ ;  /* 0x00000030260a72a5 */ /* 0x000fe4000f8e00ff */
[----:B------:R-:W-:Y:S02]  /*5ea0*/  UISETP.NE.AND UP1, UPT, UR41, 0x1, UPT ;  /* 0x000000012900788c */ /* 0x000fe4000bf25270 */
[----:B------:R-:W-:Y:S01]  /*5eb0*/  UISETP.NE.AND UP2, UPT, UR40, 0x1, UPT ;  /* 0x000000012800788c */ /* 0x000fe2000bf45270 */
[----:B------:R-:W-:Y:S02]  /*5ec0*/  UMOV UR4, UR5 ;  /* 0x0000000500047c82 */ /* 0x000fe40008000000 */
[----:B---3--:R-:W-:Y:S03]  /*5ed0*/  USHF.R.U32.HI UR5, URZ, UR12, UR4 ;  /* 0x0000000cff057299 */ /* 0x008fe60008011604 */
[----:B------:R-:W-:Y:S02]  /*5ee0*/  UMOV UR4, UR7 ;  /* 0x0000000700047c82 */ /* 0x000fe40008000000 */
[----:B------:R-:W-:Y:S02]  /*5ef0*/  USHF.R.U32.HI UR7, URZ, UR49, UR4 ;  /* 0x00000031ff077299 */ /* 0x000fe40008011604 */
[----:B------:R-:W-:Y:S02]  /*5f00*/  USEL UR4, UR52, UR5, !UP0 ;  /* 0x0000000534047287 */ /* 0x000fe4000c000000 */
[----:B------:R-:W-:Y:S01]  /*5f10*/  USEL UR7, UR53, UR7, !UP1 ;  /* 0x0000000735077287 */ /* 0x000fe2000c800000 */
[----:B------:R-:W-:Y:S01]  /*5f20*/  UMOV UR5, UR9 ;  /* 0x0000000900057c82 */ /* 0x000fe20008000000 */
[----:B------:R-:W-:Y:S02]  /*5f30*/  UIMAD.WIDE.U32 UR8, UR4, UR42, URZ ;  /* 0x0000002a040872a5 */ /* 0x000fe4000f8e00ff */
[----:B------:R-:W-:Y:S03]  /*5f40*/  USHF.R.U32.HI UR6, URZ, UR12, UR5 ;  /* 0x0000000cff067299 */ /* 0x000fe60008011605 */
[----:B------:R-:W-:Y:S01]  /*5f50*/  UMOV UR5, UR11 ;  /* 0x0000000b00057c82 */ /* 0x000fe20008000000 */
[----:B------:R-:W-:Y:S02]  /*5f60*/  UIMAD.WIDE.U32 UR10, UR7, UR42, URZ ;  /* 0x0000002a070a72a5 */ /* 0x000fe4000f8e00ff */
[----:B------:R-:W-:Y:S02]  /*5f70*/  USHF.R.U32.HI UR12, URZ, UR49, UR5 ;  /* 0x00000031ff0c7299 */ /* 0x000fe40008011605 */
[----:B------:R-:W-:Y:S01]  /*5f80*/  USEL UR6, UR37, UR6, !UP0 ;  /* 0x0000000625067287 */ /* 0x000fe2000c000000 */
[----:B------:R-:W-:Y:S02]  /*5f90*/  UMOV UR5, UR9 ;  /* 0x0000000900057c82 */ /* 0x000fe40008000000 */
[----:B------:R-:W-:Y:S01]  /*5fa0*/  UMOV UR10, UR11 ;  /* 0x0000000b000a7c82 */ /* 0x000fe20008000000 */
[----:B------:R-:W-:Y:S02]  /*5fb0*/  @UP2 USHF.R.U32.HI UR4, URZ, UR43, UR5 ;  /* 0x0000002bff042299 */ /* 0x000fe40008011605 */
[----:B------:R-:W-:Y:S02]  /*5fc0*/  @UP2 USHF.R.U32.HI UR7, URZ, UR43, UR10 ;  /* 0x0000002bff072299 */ /* 0x000fe4000801160a */
[----:B------:R-:W-:Y:S02]  /*5fd0*/  UIMAD UR4, UR40, UR4, URZ ;  /* 0x00000004280472a4 */ /* 0x000fe4000f8e02ff */
[----:B------:R-:W-:Y:S02]  /*5fe0*/  UIMAD.WIDE.U32 UR10, UR6, UR42, URZ ;  /* 0x0000002a060a72a5 */ /* 0x000fe4000f8e00ff */
[----:B------:R-:W-:Y:S02]  /*5ff0*/  USEL UR5, UR38, UR12, !UP1 ;  /* 0x0000000c26057287 */ /* 0x000fe4000c800000 */
[----:B------:R-:W-:Y:S02]  /*6000*/  UIMAD UR8, UR40, UR7, URZ ;  /* 0x00000007280872a4 */ /* 0x000fe4000f8e02ff */
[----:B------:R-:W-:Y:S03]  /*6010*/  UISETP.GE.AND UP0, UPT, UR6, UR4, UPT ;  /* 0x000000040600728c */ /* 0x000fe6000bf06270 */
[----:B------:R-:W-:Y:S01]  /*6020*/  UMOV UR4, UR11 ;  /* 0x0000000b00047c82 */ /* 0x000fe20008000000 */
[----:B------:R-:W-:Y:S02]  /*6030*/  UISETP.GE.OR UP0, UPT, UR5, UR8, UP0 ;  /* 0x000000080500728c */ /* 0x000fe40008706670 */
[----:B------:R-:W-:Y:S02]  /*6040*/  USHF.R.U32.HI UR4, URZ, UR43, UR4 ;  /* 0x0000002bff047299 */ /* 0x000fe40008011604 */
[----:B------:R-:W-:Y:S02]  /*6050*/  UIMAD.WIDE.U32 UR8, UR5, UR42, URZ ;  /* 0x0000002a050872a5 */ /* 0x000fe4000f8e00ff */
[----:B------:R-:W-:Y:S02]  /*6060*/  USEL UR11, UR6, UR4, !UP2 ;  /* 0x00000004060b7287 */ /* 0x000fe4000d000000 */
[----:B------:R-:W-:Y:S02]  /*6070*/  UIADD3 UR8, UPT, UPT, -UR5, URZ, URZ ;  /* 0x000000ff05087290 */ /* 0x000fe4000fffe1ff */
[----:B------:R-:W-:Y:S01]  /*6080*/  UIADD3 UR10, UPT, UPT, -UR11, URZ, URZ ;  /* 0x000000ff0b0a7290 */ /* 0x000fe2000fffe1ff */
[----:B------:R-:W-:Y:S01]  /*6090*/  @!UP0 UMOV UR4, UR9 ;  /* 0x0000000900048c82 */ /* 0x000fe20008000000 */
[----:B------:R-:W-:Y:S02]  /*60a0*/  UIADD3 UR9, UPT, UPT, -UR6, URZ, URZ ;  /* 0x000000ff06097290 */ /* 0x000fe4000fffe1ff */
[----:B------:R-:W-:Y:S02]  /*60b0*/  @!UP0 USHF.R.U32.HI UR4, URZ, UR43, UR4 ;  /* 0x0000002bff048299 */ /* 0x000fe40008011604 */
[----:B------:R-:W-:Y:S02]  /*60c0*/  UIMAD UR10, UR40, UR10, UR6 ;  /* 0x0000000a280a72a4 */ /* 0x000fe4000f8e0206 */
[----:B------:R-:W-:Y:S04]  /*60d0*/  @!UP0 USEL UR4, UR5, UR4, !UP2 ;  /* 0x0000000405048287 */ /* 0x000fe8000d000000 */
[----:B------:R-:W-:Y:S02]  /*60e0*/  @!UP0 UIMAD UR10, UR7, UR10, UR4 ;  /* 0x0000000a070a82a4 */ /* 0x000fe4000f8e0204 */
[----:B------:R-:W-:Y:S02]  /*60f0*/  @!UP0 UIADD3 UR11, UPT, UPT, UR11, -UR4, URZ ;  /* 0x800000040b0b8290 */ /* 0x000fe4000fffe0ff */
[----:B------:R-:W-:Y:S02]  /*6100*/  UIMAD UR7, UR41, UR8, UR38 ;  /* 0x00000008290772a4 */ /* 0x000fe4000f8e0226 */
[----:B------:R-:W-:Y:S02]  /*6110*/  @!UP0 UIMAD UR6, UR11, UR40, UR5 ;  /* 0x000000280b0682a4 */ /* 0x000fe4000f8e0205 */
[----:B------:R-:W-:Y:S01]  /*6120*/  UIMAD UR4, UR50, UR9, UR37 ;  /* 0x00000009320472a4 */ /* 0x000fe2000f8e0225 */
[----:B------:R-:W-:Y:S02]  /*6130*/  @!UP0 UMOV UR5, UR10 ;  /* 0x0000000a00058c82 */ /* 0x000fe40008000000 */
[----:B------:R-:W-:Y:S02]  /*6140*/  UIMAD UR38, UR5, UR41, UR7 ;  /* 0x00000029052672a4 */ /* 0x000fe4000f8e0207 */
[----:B------:R-:W-:Y:S11]  /*6150*/  UIMAD UR37, UR6, UR50, UR4 ;  /* 0x00000032062572a4 */ /* 0x000ff6000f8e0204 */
[----:B------:R-:W-:Y:S01]  /*6160*/  @!UPT UIADD3 URZ, UPT, UPT, URZ, URZ, URZ ;  /* 0x000000fffffff290 */ /* 0x000fe2000fffe0ff */
.L_x_111:
[----:B-1----:R-:W-:Y:S01]  /*6170*/  UISETP.NE.AND UP0, UPT, UR39, 0x1, UPT ;  /* 0x000000012700788c */ /* 0x002fe2000bf05270 */
[----:B------:R-:W-:Y:S10]  /*6180*/  IADD3 R84, PT, PT, R84, 0x1, RZ ;  /* 0x0000000154547810 */ /* 0x000ff40007ffe0ff */
[----:B------:R-:W1:Y:S01]  /*6190*/  @!UP0 LDCU.128 UR12, c[0x0][0xb10] ;  /* 0x00016200ff0c87ac */ /* 0x000e620008000c00 */
[----:B------:R-:W3:Y:S01]  /*61a0*/  @!UP0 LDCU UR5, c[0x0][0xb0c] ;  /* 0x00016180ff0587ac */ /* 0x000ee20008000800 */
[----:B------:R-:W4:Y:S01]  /*61b0*/  @!UP0 LDCU UR10, c[0x0][0xb20] ;  /* 0x00016400ff0a87ac */ /* 0x000f220008000800 */
[----:B-1----:R-:W-:Y:S02]  /*61c0*/  UIMAD.WIDE.U32 UR8, UR38, UR12, URZ ;  /* 0x0000000c260872a5 */ /* 0x002fe4000f8e00ff */
[----:B------:R-:W-:Y:S02]  /*61d0*/  UIMAD.WIDE.U32 UR6, UR37, UR15, URZ ;  /* 0x0000000f250672a5 */ /* 0x000fe4000f8e00ff */
[----:B------:R-:W-:Y:S03]  /*61e0*/  @!UP0 UISETP.NE.AND UP1, UPT, UR14, 0x1, UPT ;  /* 0x000000010e00888c */ /* 0x000fe6000bf25270 */
[----:B------:R-:W-:Y:S01]  /*61f0*/  @!UP0 UMOV UR4, UR9 ;  /* 0x0000000900048c82 */ /* 0x000fe20008000000 */
[----:B---3--:R-:W-:Y:S02]  /*6200*/  @!UP0 UISETP.NE.AND UP2, UPT, UR5, 0x1, UPT ;  /* 0x000000010500888c */ /* 0x008fe4000bf45270 */
[----:B------:R-:W-:Y:S01]  /*6210*/  @!UP0 USHF.R.U32.HI UR4, URZ, UR13, UR4 ;  /* 0x0000000dff048299 */ /* 0x000fe20008011604 */
[----:B------:R-:W-:Y:S02]  /*6220*/  @!UP0 UMOV UR6, UR7 ;  /* 0x0000000700068c82 */ /* 0x000fe40008000000 */
[----:B----4-:R-:W-:Y:S02]  /*6230*/  @!UP0 USHF.R.U32.HI UR6, URZ, UR10, UR6 ;  /* 0x0000000aff068299 */ /* 0x010fe40008011606 */
[----:B------:R-:W-:Y:S02]  /*6240*/  @!UP0 USEL UR7, UR38, UR4, !UP2 ;  /* 0x0000000426078287 */ /* 0x000fe4000d000000 */
[----:B------:R-:W-:Y:S04]  /*6250*/  @!UP0 USEL UR6, UR37, UR6, !UP1 ;  /* 0x0000000625068287 */ /* 0x000fe8000c800000 */
[----:B------:R-:W-:Y:S02]  /*6260*/  @!UP0 UIADD3 UR4, UPT, UPT, -UR7, UR6, URZ ;  /* 0x0000000607048290 */ /* 0x000fe4000fffe1ff */
[----:B------:R-:W-:Y:S02]  /*6270*/  @!UP0 UIADD3 UR6, UPT, UPT, UR7, -UR6, URZ ;  /* 0x8000000607068290 */ /* 0x000fe4000fffe0ff */
[----:B------:R-:W-:Y:S02]  /*6280*/  @!UP0 UIMAD UR38, UR4, UR5, UR38 ;  /* 0x00000005042682a4 */ /* 0x000fe4000f8e0226 */
[----:B------:R-:W-:Y:S02]  /*6290*/  @!UP0 UIMAD UR37, UR6, UR14, UR37 ;  /* 0x0000000e062582a4 */ /* 0x000fe4000f8e0225 */
[----:B------:R-:W-:Y:S09]  /*62a0*/  ULOP3.LUT UP0, URZ, UR56, 0x1b0, URZ, 0xc0, !UPT ;  /* 0x000001b038ff7892 */ /* 0x000ff2000f80c0ff */
[----:B------:R-:W-:Y:S05]  /*62b0*/  BRA.U !UP0, `(.L_x_112) ;  /* 0x0000000108407547 */ /* 0x000fea000b800000 */
[----:B------:R-:W1:Y:S01]  /*62c0*/  LDCU.64 UR8, c[0x4][0x80] ;  /* 0x01001000ff0877ac */ /* 0x000e620008000a00 */
[----:B------:R-:W-:Y:S01]  /*62d0*/  MOV R3, 0x0 ;  /* 0x0000000000037802 */ /* 0x000fe20000000f00 */
[----:B------:R-:W-:Y:S02]  /*62e0*/  HFMA2 R12, -RZ, RZ, 0, 5.9604644775390625e-08 ;  /* 0x00000001ff0c7431 */ /* 0x000fe400000001ff */
[----:B------:R-:W-:Y:S02]  /*62f0*/  IMAD.MOV.U32 R8, RZ, RZ, 0x70 ;  /* 0x00000070ff087424 */ /* 0x000fe400078e00ff */
[----:B------:R-:W-:Y:S01]  /*6300*/  IMAD.MOV.U32 R13, RZ, RZ, RZ ;  /* 0x000000ffff0d7224 */ /* 0x000fe200078e00ff */
[----:B------:R-:W3:Y:S01]  /*6310*/  LDCU.64 UR6, c[0x4][0x88] ;  /* 0x01001100ff0677ac */ /* 0x000ee20008000a00 */
[----:B------:R-:W4:Y:S01]  /*6320*/  LDC.64 R2, c[0x4][R3] ;  /* 0x0100000003027b82 */ /* 0x000f220000000a00 */
[----:B------:R-:W2:Y:S01]  /*6330*/  LDCU.64 UR4, c[0x4][0x8] ;  /* 0x01000100ff0477ac */ /* 0x000ea20008000a00 */
[----:B-1----:R-:W-:Y:S01]  /*6340*/  MOV R5, UR9 ;  /* 0x0000000900057c02 */ /* 0x002fe20008000f00 */
[----:B------:R-:W-:Y:S01]  /*6350*/  IMAD.U32 R4, RZ, RZ, UR8 ;  /* 0x00000008ff047e24 */ /* 0x000fe2000f8e00ff */
[----:B---3--:R-:W-:Y:S01]  /*6360*/  MOV R7, UR7 ;  /* 0x0000000700077c02 */ /* 0x008fe20008000f00 */
[----:B------:R-:W-:Y:S01]  /*6370*/  IMAD.U32 R6, RZ, RZ, UR6 ;  /* 0x00000006ff067e24 */ /* 0x000fe2000f8e00ff */
[----:B--2---:R-:W-:Y:S01]  /*6380*/  MOV R11, UR5 ;  /* 0x00000005000b7c02 */ /* 0x004fe20008000f00 */
[----:B------:R-:W-:Y:S02]  /*6390*/  IMAD.U32 R10, RZ, RZ, UR4 ;  /* 0x00000004ff0a7e24 */ /* 0x000fe4000f8e00ff */
[----:B------:R-:W-:Y:S07]  /*63a0*/  LEPC R20, `(.L_x_112) ;  /* 0x000000001014794e */ /* 0x000fee0000000000 */
[----:B----45:R-:W-:Y:S05]  /*63b0*/  CALL.ABS.NOINC R2 ;  /* 0x0000000002007343 */ /* 0x030fea0003c00000 */
.L_x_112:
[----:B------:R-:W-:Y:S01]  /*63c0*/  LOP3.LUT P0, RZ, R88, 0x1b0, RZ, 0xc0, !PT ;  /* 0x000001b058ff7812 */ /* 0x000fe2000780c0ff */
[----:B------:R-:W-:Y:S11]  /*63d0*/  BSSY.RECONVERGENT B6, `(.L_x_113) ;  /* 0x0000013000067945 */ /* 0x000ff60003800200 */
[----:B------:R-:W-:Y:S01]  /*63e0*/  @!UPT UIADD3 URZ, UPT, UPT, URZ, URZ, URZ ;  /* 0x000000fffffff290 */ /* 0x000fe2000fffe0ff */
[----:B------:R-:W-:Y:S05]  /*63f0*/  @!P0 BRA `(.L_x_114) ;  /* 0x0000000000408947 */ /* 0x000fea0003800000 */
        /* <DEDUP_REMOVED lines=16> */
.L_x_114:
[----:B------:R-:W-:Y:S05]  /*6500*/  BSYNC.RECONVERGENT B6 ;  /* 0x0000000000067941 */ /* 0x000fea0003800200 */
.L_x_113:
[----:B------:R-:W-:Y:S01]  /*6510*/  ISETP.NE.U32.AND P3, PT, R76, RZ, PT ;  /* 0x000000ff4c00720c */ /* 0x000fe20003f65070 */
[----:B------:R-:W-:Y:S01]  /*6520*/  UISETP.NE.AND UP1, UPT, UR61, URZ, UPT ;  /* 0x000000ff3d00728c */ /* 0x000fe2000bf25270 */
[----:B------:R-:W-:Y:S02]  /*6530*/  ISETP.NE.U32.AND P4, PT, R72, RZ, PT ;  /* 0x000000ff4800720c */ /* 0x000fe40003f85070 */
[----:B------:R-:W-:Y:S02]  /*6540*/  ISETP.NE.AND.EX P3, PT, R77, RZ, PT, P3 ;  /* 0x000000ff4d00720c */ /* 0x000fe40003f65330 */
[----:B------:R-:W-:Y:S02]  /*6550*/  PLOP3.LUT P1, PT, PT, PT, PT, 0x8, 0x80 ;  /* 0x000000000080781c */ /* 0x000fe40003f2e170 */
[----:B------:R-:W-:Y:S02]  /*6560*/  PLOP3.LUT P0, PT, PT, PT, UP1, 0x80, 0x8 ;  /* 0x000000000008781c */ /* 0x000fe40003f0f018 */
[----:B------:R-:W-:Y:S02]  /*6570*/  ISETP.NE.AND.EX P4, PT, R73, RZ, PT, P4 ;  /* 0x000000ff4900720c */ /* 0x000fe40003f85340 */
[----:B------:R-:W1:Y:S09]  /*6580*/  @UP1 LDCU.64 UR4, c[0x0][0x888] ;  /* 0x00011100ff0417ac */ /* 0x000e720008000a00 */
[----:B------:R-:W-:Y:S01]  /*6590*/  @P0 PLOP3.LUT P1, PT, P3, PT, PT, 0x80, 0x8 ;  /* 0x000000000008081c */ /* 0x000fe20001f2f070 */
[----:B-1----:R-:W-:Y:S04]  /*65a0*/  @UP1 UISETP.NE.U32.AND UP0, UPT, UR4, URZ, UPT ;  /* 0x000000ff0400128c */ /* 0x002fe8000bf05070 */
[----:B------:R-:W-:Y:S04]  /*65b0*/  @UP1 UISETP.NE.AND.EX UP0, UPT, UR5, URZ, UPT, UP0 ;  /* 0x000000ff0500128c */ /* 0x000fe8000bf05300 */
[----:B------:R-:W-:Y:S01]  /*65c0*/  @UP1 USEL UR4, URZ, 0xffffffff, UP0 ;  /* 0xffffffffff041887 */ /* 0x000fe20008000000 */
[----:B------:R-:W-:Y:S11]  /*65d0*/  @!P3 BRA `(.L_x_115) ;  /* 0x000000000030b947 */ /* 0x000ff60003800000 */
[----:B------:R-:W-:Y:S01]  /*65e0*/  ISETP.NE.U32.AND P2, PT, R74, RZ, PT ;  /* 0x000000ff4a00720c */ /* 0x000fe20003f45070 */
[----:B------:R-:W1:Y:S01]  /*65f0*/  LDCU.64 UR6, c[0x0][0x358] ;  /* 0x00006b00ff0677ac */ /* 0x000e620008000a00 */
[----:B------:R-:W-:Y:S02]  /*6600*/  IMAD.MOV.U32 R81, RZ, RZ, 0x1 ;  /* 0x00000001ff517424 */ /* 0x000fe400078e00ff */
[----:B------:R-:W-:Y:S11]  /*6610*/  ISETP.NE.AND.EX P2, PT, R75, RZ, PT, P2 ;  /* 0x000000ff4b00720c */ /* 0x000ff60003f45320 */
[----:B------:R-:W-:Y:S02]  /*6620*/  @!UPT UIADD3 URZ, UPT, UPT, URZ, URZ, URZ ;  /* 0x000000fffffff290 */ /* 0x000fe4000fffe0ff */
[----:B------:R-:W3:Y:S01]  /*6630*/  @P2 LDC.64 R2, c[0x0][0x888] ;  /* 0x00022200ff022b82 */ /* 0x000ee20000000a00 */
[----:B--2---:R-:W-:Y:S04]  /*6640*/  @P2 IMAD R0, R76, UR36, RZ ;  /* 0x000000244c002c24 */ /* 0x004fe8000f8e02ff */
[----:B---3--:R-:W-:Y:S04]  /*6650*/  @P2 IMAD.WIDE R2, R0, 0x4, R2 ;  /* 0x0000000400022825 */ /* 0x008fe800078e0202 */
[----:B------:R-:W-:Y:S01]  /*6660*/  HFMA2 R0, -RZ, RZ, 0, 5.9604644775390625e-08 ;  /* 0x00000001ff007431 */ /* 0x000fe200000001ff */
[----:B-1---5:R1:W5:Y:S04]  /*6670*/  @P2 LDG.E R40, desc[UR6][R2.64] ;  /* 0x0000000602282981 */ /* 0x022368000c1e1900 */
[----:B------:R-:W-:Y:S01]  /*6680*/  @!P2 PRMT R81, R0, 0x7610, R81 ;  /* 0x000076100051a816 */ /* 0x000fe20000000051 */
[----:B-1----:R-:W3:Y:S06]  /*6690*/  @!P2 LDC R40, c[0x0][0x880] ;  /* 0x00022000ff28ab82 */ /* 0x002eec0000000800 */
.L_x_115:
[----:B------:R-:W-:Y:S05]  /*66a0*/  @!P4 BRA `(.L_x_116) ;  /* 0x000000000024c947 */ /* 0x000fea0003800000 */
[----:B------:R-:W-:Y:S01]  /*66b0*/  ISETP.NE.U32.AND P2, PT, R70, RZ, PT ;  /* 0x000000ff4600720c */ /* 0x000fe20003f45070 */
[----:B------:R-:W1:Y:S03]  /*66c0*/  LDCU.64 UR6, c[0x0][0x358] ;  /* 0x00006b00ff0677ac */ /* 0x000e660008000a00 */
[----:B------:R-:W-:Y:S11]  /*66d0*/  ISETP.NE.AND.EX P2, PT, R71, RZ, PT, P2 ;  /* 0x000000ff4700720c */ /* 0x000ff60003f45320 */
[----:B------:R-:W-:Y:S02]  /*66e0*/  @!UPT UIADD3 URZ, UPT, UPT, URZ, URZ, URZ ;  /* 0x000000fffffff290 */ /* 0x000fe4000fffe0ff */
[----:B------:R-:W4:Y:S01]  /*66f0*/  @P2 LDC.64 R2, c[0x0][0x8a8] ;  /* 0x00022a00ff022b82 */ /* 0x000f220000000a00 */
[----:B--2---:R-:W-:Y:S04]  /*6700*/  @P2 IMAD R0, R72, UR36, RZ ;  /* 0x0000002448002c24 */ /* 0x004fe8000f8e02ff */
[----:B----4-:R-:W-:Y:S05]  /*6710*/  @P2 IMAD.WIDE R2, R0, 0x4, R2 ;  /* 0x0000000400022825 */ /* 0x010fea00078e0202 */
[----:B-1---5:R1:W5:Y:S02]  /*6720*/  @P2 LDG.E R38, desc[UR6][R2.64] ;  /* 0x0000000602262981 */ /* 0x022364000c1e1900 */
[----:B-1----:R-:W4:Y:S02]  /*6730*/  @!P2 LDC R38, c[0x0][0x8a0] ;  /* 0x00022800ff26ab82 */ /* 0x002f240000000800 */
.L_x_116:
[----:B---3-5:R-:W-:Y:S01]  /*6740*/  @P0 ISETP.NE.AND P4, PT, R40, RZ, PT ;  /* 0x000000ff2800020c */ /* 0x028fe20003f85270 */
[----:B--2---:R-:W-:Y:S01]  /*6750*/  IMAD.U32 R0, RZ, RZ, UR4 ;  /* 0x00000004ff007e24 */ /* 0x004fe2000f8e00ff */
[----:B------:R-:W-:Y:S01]  /*6760*/  @P0 LOP3.LUT P2, RZ, R81, 0xff, RZ, 0xc0, !PT ;  /* 0x000000ff51ff0812 */ /* 0x000fe2000784c0ff */
[----:B------:R-:W-:Y:S01]  /*6770*/  BSSY B1, `(.L_x_117) ;  /* 0x0000034000017945 */ /* 0x000fe20003800000 */
[----:B------:R-:W-:Y:S02]  /*6780*/  @P0 SEL R2, RZ, 0xffffffff, P4 ;  /* 0xffffffffff020807 */ /* 0x000fe40002000000 */
[----:B------:R-:W-:Y:S02]  /*6790*/  CS2R R50, SRZ ;  /* 0x0000000000327805 */ /* 0x000fe4000001ff00 */
[----:B------:R-:W-:Y:S02]  /*67a0*/  LEA R83, R36, UR44, 0x3 ;  /* 0x0000002c24537c11 */ /* 0x000fe4000f8e18ff */
[----:B------:R-:W-:Y:S02]  /*67b0*/  CS2R R48, SRZ ;  /* 0x0000000000307805 */ /* 0x000fe4000001ff00 */
[----:B------:R-:W-:Y:S02]  /*67c0*/  @P1 SEL R2, R0, R2, !P2 ;  /* 0x0000000200021207 */ /* 0x000fe40005000000 */
[----:B------:R-:W-:Y:S02]  /*67d0*/  CS2R R46, SRZ ;  /* 0x00000000002e7805 */ /* 0x000fe4000001ff00 */
[----:B------:R-:W-:Y:S02]  /*67e0*/  SHF.L.U32 R4, R87, 0x1f, RZ ;  /* 0x0000001f57047819 */ /* 0x000fe400000006ff */
[----:B------:R-:W-:Y:S02]  /*67f0*/  CS2R R44, SRZ ;  /* 0x00000000002c7805 */ /* 0x000fe4000001ff00 */
[----:B------:R-:W-:Y:S02]  /*6800*/  @P0 LOP3.LUT R2, R2, 0x1, RZ, 0xc0, !PT ;  /* 0x0000000102020812 */ /* 0x000fe400078ec0ff */
[----:B------:R-:W-:Y:S02]  /*6810*/  PLOP3.LUT P5, PT, PT, PT, PT, 0x8, 0x80 ;  /* 0x000000000080781c */ /* 0x000fe40003fae170 */
[----:B------:R-:W-:Y:S01]  /*6820*/  ISETP.NE.U32.OR P1, PT, R2, 0x1, !P0 ;  /* 0x000000010200780c */ /* 0x000fe20004725470 */
[----:B------:R-:W-:Y:S11]  /*6830*/  IMAD R2, R36, 0x20, R37 ;  /* 0x0000002024027824 */ /* 0x000ff600078e0225 */
[----:B------:R-:W-:Y:S01]  /*6840*/  @!UPT UIADD3 URZ, UPT, UPT, URZ, URZ, URZ ;  /* 0x000000fffffff290 */ /* 0x000fe2000fffe0ff */
[----:B------:R-:W-:Y:S04]  /*6850*/  @P1 SHF.L.U32 R0, R85, 0x1f, RZ ;  /* 0x0000001f55001819 */ /* 0x000fe800000006ff */
[----:B------:R-:W1:Y:S01]  /*6860*/  @P1 SYNCS.PHASECHK.TRANS64.TRYWAIT P0, [UR44+0x120], R0 ;  /* 0x00012000ff0015a7 */ /* 0x000e62000800112c */
[----:B------:R2:W3:Y:S01]  /*6870*/  SYNCS.PHASECHK.TRANS64.TRYWAIT P4, [R83+URZ+0x160], R4 ;  /* 0x00016004530075a7 */ /* 0x0004e200080811ff */
[----:B-1----:R-:W-:Y:S01]  /*6880*/  @P1 PLOP3.LUT P5, PT, P0, PT, PT, 0x8, 0x80 ;  /* 0x000000000080181c */ /* 0x002fe200007ae170 */
[----:B------:R-:W-:Y:S01]  /*6890*/  @!UPT UIADD3 URZ, UPT, UPT, URZ, URZ, URZ ;  /* 0x000000fffffff290 */ /* 0x000fe2000fffe0ff */
[----:B--23--:R-:W-:Y:S11]  /*68a0*/  @!P1 BRA `(.L_x_118) ;  /* 0x0000000000809947 */ /* 0x00cff60003800000 */
[----:B------:R-:W-:Y:S01]  /*68b0*/  ISETP.NE.U32.AND P0, PT, RZ, UR58, PT ;  /* 0x0000003aff007c0c */ /* 0x000fe2000bf05070 */
[----:B------:R-:W-:Y:S01]  /*68c0*/  BSSY B0, `(.L_x_119) ;  /* 0x0000012000007945 */ /* 0x000fe20003800000 */
[----:B------:R-:W-:Y:S02]  /*68d0*/  ISETP.NE.AND P2, PT, R40, RZ, PT ;  /* 0x000000ff2800720c */ /* 0x000fe40003f45270 */
[----:B------:R-:W-:Y:S02]  /*68e0*/  CS2R R46, SRZ ;  /* 0x00000000002e7805 */ /* 0x000fe4000001ff00 */
[----:B------:R-:W-:Y:S02]  /*68f0*/  ISETP.NE.AND.EX P0, PT, RZ, UR59, PT, P0 ;  /* 0x0000003bff007c0c */ /* 0x000fe4000bf05300 */
[----:B------:R-:W-:Y:S02]  /*6900*/  CS2R R44, SRZ ;  /* 0x00000000002c7805 */ /* 0x000fe4000001ff00 */
[----:B------:R-:W-:Y:S02]  /*6910*/  LOP3.LUT P1, RZ, R81, 0xff, RZ, 0xc0, !PT ;  /* 0x000000ff51ff7812 */ /* 0x000fe4000782c0ff */
[----:B------:R-:W-:Y:S02]  /*6920*/  CS2R R50, SRZ ;  /* 0x0000000000327805 */ /* 0x000fe4000001ff00 */
[----:B------:R-:W-:Y:S02]  /*6930*/  SEL R0, RZ, 0xffffffff, P2 ;  /* 0xffffffffff007807 */ /* 0x000fe40001000000 */
[----:B------:R-:W-:Y:S02]  /*6940*/  CS2R R48, SRZ ;  /* 0x0000000000307805 */ /* 0x000fe4000001ff00 */
[----:B------:R-:W-:Y:S04]  /*6950*/  SEL R3, RZ, 0xffffffff, P0 ;  /* 0xffffffffff037807 */ /* 0x000fe80000000000 */
[----:B------:R-:W-:Y:S04]  /*6960*/  @P3 SEL R0, R3, R0, !P1 ;  /* 0x0000000003003207 */ /* 0x000fe80004800000 */
[----:B------:R-:W-:Y:S04]  /*6970*/  LOP3.LUT R0, R0, 0x1, RZ, 0xc0, !PT ;  /* 0x0000000100007812 */ /* 0x000fe800078ec0ff */
[----:B------:R-:W-:Y:S01]  /*6980*/  ISETP.NE.U32.AND P0, PT, R0, 0x1, PT ;  /* 0x000000010000780c */ /* 0x000fe20003f05070 */
[----:B------:R-:W-:Y:S01]  /*6990*/  @!UPT UIADD3 URZ, UPT, UPT, URZ, URZ, URZ ;  /* 0x000000fffffff290 */ /* 0x000fe2000fffe0ff */
[----:B------:R-:W-:Y:S11]  /*69a0*/  @!P5 BRA `(.L_x_120) ;  /* 0x00000000000cd947 */ /* 0x000ff60003800000 */
[----:B------:R-:W-:Y:S04]  /*69b0*/  SHF.L.U32 R3, R85, 0x1f, RZ ;  /* 0x0000001f55037819 */ /* 0x000fe800000006ff */
[----:B------:R-:W1:Y:S02]  /*69c0*/  SYNCS.PHASECHK.TRANS64.TRYWAIT P1, [UR44+0x120], R3 ;  /* 0x00012003ff0075a7 */ /* 0x000e64000802112c */
[----:B-1----:R-:W-:Y:S05]  /*69d0*/  @!P1 BRA `(.L_x_121) ;  /* 0x0000001c00089947 */ /* 0x002fea0003800000 */
.L_x_120:
[----:B------:R-:W-:Y:S05]  /*69e0*/  BSYNC B0 ;  /* 0x0000000000007941 */ /* 0x000fea0003800000 */
.L_x_119:
[----:B------:R2:W3:Y:S01]  /*69f0*/  @P0 LDS.128 R44, [R80+UR44+0x200] ;  /* 0x0002002c502c0984 */ /* 0x0004e20008000c00 */
[----:B------:R-:W-:Y:S01]  /*6a00*/  UIADD3 UR4, UPT, UPT, UR44, 0x128, URZ ;  /* 0x000001282c047890 */ /* 0x000fe2000fffe0ff */
[----:B------:R-:W-:Y:S02]  /*6a10*/  LOP3.LUT R85, R85, 0x1, RZ, 0x3c, !PT ;  /* 0x0000000155557812 */ /* 0x000fe400078e3cff */
[----:B------:R2:W1:Y:S01]  /*6a20*/  @P0 LDS.128 R48, [R79+0x10] ;  /* 0x000010004f300984 */ /* 0x0004620000000c00 */
[----:B------:R-:W-:Y:S01]  /*6a30*/  UPRMT UR4, UR55, 0x654, UR4 ;  /* 0x0000065437047896 */ /* 0x000fe20008000004 */
[----:B------:R-:W-:Y:S01]  /*6a40*/  @!PT LDS RZ, [RZ] ;  /* 0x00000000fffff984 */ /* 0x000fe20000000800 */
[----:B------:R-:W-:Y:S01]  /*6a50*/  @!PT LDS RZ, [RZ] ;  /* 0x00000000fffff984 */ /* 0x000fe20000000800 */
[----:B------:R-:W-:Y:S01]  /*6a60*/  @!PT LDS RZ, [RZ] ;  /* 0x00000000fffff984 */ /* 0x000fe20000000800 */
[----:B------:R-:W-:Y:S01]  /*6a70*/  @!PT LDS RZ, [RZ] ;  /* 0x00000000fffff984 */ /* 0x000fe20000000800 */
[----:B------:R5:W-:Y:S06]  /*6a80*/  MEMBAR.ALL.CTA ;  /* 0x0000000000007992 */ /* 0x000bec0000008000 */
[----:B-----5:R-:W5:Y:S02]  /*6a90*/  FENCE.VIEW.ASYNC.S ;  /* 0x00000000000073c6 */ /* 0x020f640000000000 */
[----:B-----5:R-:W-:Y:S03]  /*6aa0*/  SYNCS.ARRIVE.TRANS64.RED.A1T0 RZ, [UR4], RZ ;  /* 0x000000ffffff79a7 */ /* 0x020fe60008100404 */
.L_x_118:
[----:B------:R-:W-:Y:S05]  /*6ab0*/  BSYNC B1 ;  /* 0x0000000000017941 */ /* 0x000fea0003800000 */
.L_x_117:
[----:B-1----:R-:W-:Y:S04]  /*6ac0*/  SHF.R.U32.HI R0, RZ, 0x15, R2 ;  /* 0x00000015ff007819 */ /* 0x002fe80000011602 */
[----:B------:R-:W-:Y:S01]  /*6ad0*/  LOP3.LUT P0, RZ, R0, 0x3, R82, 0x48, !PT ;  /* 0x0000000300ff7812 */ /* 0x000fe20007804852 */
[----:B------:R-:W-:Y:S01]  /*6ae0*/  @!UPT UIADD3 URZ, UPT, UPT, URZ, URZ, URZ ;  /* 0x000000fffffff290 */ /* 0x000fe2000fffe0ff */
[----:B------:R-:W-:Y:S11]  /*6af0*/  @P4 BRA `(.L_x_122) ;  /* 0x0000000000084947 */ /* 0x000ff60003800000 */
[----:B------:R-:W1:Y:S02]  /*6b00*/  SYNCS.PHASECHK.TRANS64.TRYWAIT P1, [R83+URZ+0x160], R4 ;  /* 0x00016004530075a7 */ /* 0x000e6400080211ff */
[----:B-1----:R-:W-:Y:S05]  /*6b10*/  @!P1 BRA `(.L_x_123) ;  /* 0x0000001800d09947 */ /* 0x002fea0003800000 */
.L_x_122:
[----:B------:R-:W-:Y:S05]  /*6b20*/  @!P0 BRA `(.L_x_124) ;  /* 0x0000000000408947 */ /* 0x000fea0003800000 */
[----:B------:R-:W1:Y:S01]  /*6b30*/  LDCU.64 UR8, c[0x4][0x70] ;  /* 0x01000e00ff0877ac */ /* 0x000e620008000a00 */
[----:B------:R-:W-:Y:S01]  /*6b40*/  MOV R15, 0x0 ;  /* 0x00000000000f7802 */ /* 0x000fe20000000f00 */
[----:B------:R-:W-:Y:S02]  /*6b50*/  HFMA2 R12, -RZ, RZ, 0, 5.9604644775390625e-08 ;  /* 0x00000001ff0c7431 */ /* 0x000fe400000001ff */
[----:B------:R-:W-:Y:S02]  /*6b60*/  IMAD.MOV.U32 R8, RZ, RZ, 0x192 ;  /* 0x00000192ff087424 */ /* 0x000fe400078e00ff */
[----:B------:R-:W-:Y:S01]  /*6b70*/  IMAD.MOV.U32 R13, RZ, RZ, RZ ;  /* 0x000000ffff0d7224 */ /* 0x000fe200078e00ff */
[----:B------:R-:W5:Y:S01]  /*6b80*/  LDCU.64 UR6, c[0x4][0x78] ;  /* 0x01000f00ff0677ac */ /* 0x000f620008000a00 */
[----:B------:R-:W2:Y:S01]  /*6b90*/  LDC.64 R14, c[0x4][R15] ;  /* 0x010000000f0e7b82 */ /* 0x000ea20000000a00 */
[----:B------:R-:W3:Y:S01]  /*6ba0*/  LDCU.64 UR4, c[0x4][0x10] ;  /* 0x01000200ff0477ac */ /* 0x000ee20008000a00 */
[----:B-1----:R-:W-:Y:S01]  /*6bb0*/  MOV R5, UR9 ;  /* 0x0000000900057c02 */ /* 0x002fe20008000f00 */
[----:B------:R-:W-:Y:S01]  /*6bc0*/  IMAD.U32 R4, RZ, RZ, UR8 ;  /* 0x00000008ff047e24 */ /* 0x000fe2000f8e00ff */
[----:B-----5:R-:W-:Y:S01]  /*6bd0*/  MOV R7, UR7 ;  /* 0x0000000700077c02 */ /* 0x020fe20008000f00 */
[----:B------:R-:W-:Y:S01]  /*6be0*/  IMAD.U32 R6, RZ, RZ, UR6 ;  /* 0x00000006ff067e24 */ /* 0x000fe2000f8e00ff */
[----:B---3--:R-:W-:Y:S01]  /*6bf0*/  MOV R11, UR5 ;  /* 0x00000005000b7c02 */ /* 0x008fe20008000f00 */
[----:B------:R-:W-:Y:S02]  /*6c00*/  IMAD.U32 R10, RZ, RZ, UR4 ;  /* 0x00000004ff0a7e24 */ /* 0x000fe4000f8e00ff */
[----:B------:R-:W-:Y:S07]  /*6c10*/  LEPC R20, `(.L_x_124) ;  /* 0x000000001014794e */ /* 0x000fee0000000000 */
[----:B--2-4-:R-:W-:Y:S05]  /*6c20*/  CALL.ABS.NOINC R14 ;  /* 0x000000000e007343 */ /* 0x014fea0003c00000 */
.L_x_124:
[----:B------:R-:W-:Y:S01]  /*6c30*/  LOP3.LUT P0, RZ, R78, 0x60, RZ, 0xc0, !PT ;  /* 0x000000604eff7812 */ /* 0x000fe2000780c0ff */
[----:B------:R-:W-:Y:S05]  /*6c40*/  WARPSYNC.ALL ;  /* 0x0000000000007948 */ /* 0x000fea0003800000 */
[----:B------:R-:W-:Y:S01]  /*6c50*/  R2UR UR4, R2 ;  /* 0x00000000020472ca */ /* 0x000fe200000e0000 */
[----:B---3--:R-:W-:Y:S01]  /*6c60*/  IMAD.U32 R64, R46, 0x10000, RZ ;  /* 0x000100002e407824 */ /* 0x008fe200078e00ff */
[----:B------:R-:W-:Y:S01]  /*6c70*/  SHF.L.U32 R41, R44, 0x10, RZ ;  /* 0x000000102c297819 */ /* 0x000fe200000006ff */
[----:B------:R-:W-:Y:S01]  /*6c80*/  IMAD.U32 R63, R48, 0x10000, RZ ;  /* 0x00010000303f7824 */ /* 0x000fe200078e00ff */
[----:B------:R-:W-:Y:S01]  /*6c90*/  PRMT R39, R44, 0x8880, RZ ;  /* 0x000088802c277816 */ /* 0x000fe200000000ff */
[----:B------:R-:W-:Y:S01]  /*6ca0*/  IMAD.U32 R53, R50, 0x10000, RZ ;  /* 0x0001000032357824 */ /* 0x000fe200078e00ff */
[----:B------:R-:W-:Y:S01]  /*6cb0*/  SHF.L.U32 R42, R44, 0x8, RZ ;  /* 0x000000082c2a7819 */ /* 0x000fe200000006ff */
[----:B------:R-:W-:Y:S01]  /*6cc0*/  BSSY.RECONVERGENT B0, `(.L_x_125) ;  /* 0x000009e000007945 */ /* 0x000fe20003800200 */
[----:B------:R-:W-:Y:S02]  /*6cd0*/  SHF.R.S32.HI R41, RZ, 0x18, R41 ;  /* 0x00000018ff297819 */ /* 0x000fe40000011429 */
[----:B------:R-:W-:Y:S02]  /*6ce0*/  SHF.R.S32.HI R42, RZ, 0x18, R42 ;  /* 0x00000018ff2a7819 */ /* 0x000fe4000001142a */
[----:B------:R-:W-:Y:S01]  /*6cf0*/  SHF.R.S32.HI R43, RZ, 0x18, R44 ;  /* 0x00000018ff2b7819 */ /* 0x000fe2000001142c */
[----:B------:R-:W1:Y:S01]  /*6d00*/  LDTM.x32 R4, tmem[UR4] ;  /* 0x00000004000479ee */ /* 0x000e6200082c0000 */
[----:B------:R-:W-:Y:S01]  /*6d10*/  NOP ;  /* 0x0000000000007918 */ /* 0x000fe20000000000 */
[----:B------:R-:W-:Y:S02]  /*6d20*/  IADD3 R83, PT, PT, R83, 0x180, RZ ;  /* 0x0000018053537810 */ /* 0x000fe40007ffe0ff */
[----:B------:R-:W-:Y:S02]  /*6d30*/  PRMT R69, R45, 0x8880, RZ ;  /* 0x000088802d457816 */ /* 0x000fe400000000ff */
[----:B------:R-:W-:Y:S02]  /*6d40*/  LOP3.LUT R83, R83, 0xfefffff8, RZ, 0xc0, !PT ;  /* 0xfefffff853537812 */ /* 0x000fe400078ec0ff */
[----:B------:R-:W-:Y:S02]  /*6d50*/  SHF.L.U32 R68, R45, 0x10, RZ ;  /* 0x000000102d447819 */ /* 0x000fe400000006ff */
[----:B-1----:R1:W-:Y:S01]  /*6d60*/  SYNCS.ARRIVE.TRANS64.RED.A1T0 RZ, [R83+URZ], RZ ;  /* 0x000000ff53ff79a7 */ /* 0x0023e200081004ff */
[----:B------:R-:W-:Y:S02]  /*6d70*/  SHF.R.S32.HI R44, RZ, 0x18, R45 ;  /* 0x00000018ff2c7819 */ /* 0x000fe4000001142d */
[----:B------:R-:W-:Y:S02]  /*6d80*/  PRMT R66, R46, 0x8880, RZ ;  /* 0x000088802e427816 */ /* 0x000fe400000000ff */
[C---:B------:R-:W-:Y:S02]  /*6d90*/  PRMT R60, R47.reuse, 0x8880, RZ ;  /* 0x000088802f3c7816 */ /* 0x040fe400000000ff */
[C---:B------:R-:W-:Y:S02]  /*6da0*/  SHF.L.U32 R59, R47.reuse, 0x10, RZ ;  /* 0x000000102f3b7819 */ /* 0x040fe400000006ff */
[----:B------:R-:W-:Y:S02]  /*6db0*/  SHF.L.U32 R58, R47, 0x8, RZ ;  /* 0x000000082f3a7819 */ /* 0x000fe400000006ff */
[C---:B------:R-:W-:Y:S02]  /*6dc0*/  PRMT R65, R48.reuse, 0x8880, RZ ;  /* 0x0000888030417816 */ /* 0x040fe400000000ff */
[----:B------:R-:W-:Y:S01]  /*6dd0*/  SHF.L.U32 R62, R48, 0x8, RZ ;  /* 0x00000008303e7819 */ /* 0x000fe200000006ff */
[C---:B----4-:R-:W-:Y:S01]  /*6de0*/  IMAD R0, R38.reuse, R4, RZ ;  /* 0x0000000426007224 */ /* 0x050fe200078e02ff */
[----:B------:R-:W-:Y:S01]  /*6df0*/  SHF.R.S32.HI R4, RZ, 0x18, R68 ;  /* 0x00000018ff047819 */ /* 0x000fe20000011444 */
[C---:B------:R-:W-:Y:S01]  /*6e00*/  IMAD R2, R38.reuse, R5, RZ ;  /* 0x0000000526027224 */ /* 0x040fe200078e02ff */
[C---:B------:R-:W-:Y:S01]  /*6e10*/  PRMT R57, R49.reuse, 0x8880, RZ ;  /* 0x0000888031397816 */ /* 0x040fe200000000ff */
[C---:B------:R-:W-:Y:S01]  /*6e20*/  IMAD R3, R38.reuse, R6, RZ ;  /* 0x0000000626037224 */ /* 0x040fe200078e02ff */
[----:B------:R-:W-:Y:S01]  /*6e30*/  SHF.L.U32 R56, R49, 0x10, RZ ;  /* 0x0000001031387819 */ /* 0x000fe200000006ff */
[----:B------:R-:W-:Y:S01]  /*6e40*/  IMAD R0, R39, R40, R0 ;  /* 0x0000002827007224 */ /* 0x000fe200078e0200 */
[----:B------:R-:W-:Y:S01]  /*6e50*/  MOV R39, R66 ;  /* 0x0000004200277202 */ /* 0x000fe20000000f00 */
[----:B------:R-:W-:Y:S01]  /*6e60*/  IMAD R7, R38, R7, RZ ;  /* 0x0000000726077224 */ /* 0x000fe200078e02ff */
[----:B------:R-:W-:Y:S01]  /*6e70*/  SHF.L.U32 R55, R49, 0x8, RZ ;  /* 0x0000000831377819 */ /* 0x000fe200000006ff */
[-C--:B------:R-:W-:Y:S01]  /*6e80*/  IMAD R2, R41, R40.reuse, R2 ;  /* 0x0000002829027224 */ /* 0x080fe200078e0202 */
[----:B------:R-:W-:Y:S01]  /*6e90*/  SHF.R.S32.HI R41, RZ, 0x18, R48 ;  /* 0x00000018ff297819 */ /* 0x000fe20000011430 */
[-C--:B------:R-:W-:Y:S01]  /*6ea0*/  IMAD R3, R42, R40.reuse, R3 ;  /* 0x000000282a037224 */ /* 0x080fe200078e0203 */
[----:B------:R-:W-:Y:S01]  /*6eb0*/  SHF.L.U32 R48, R51, 0x8, RZ ;  /* 0x0000000833307819 */ /* 0x000fe200000006ff */
[----:B------:R-:W-:Y:S01]  /*6ec0*/  IMAD R7, R43, R40, R7 ;  /* 0x000000282b077224 */ /* 0x000fe200078e0207 */
[----:B------:R-:W-:Y:S01]  /*6ed0*/  SHF.L.U32 R67, R45, 0x8, RZ ;  /* 0x000000082d437819 */ /* 0x000fe200000006ff */
[C---:B------:R-:W-:Y:S01]  /*6ee0*/  IMAD R8, R38.reuse, R8, RZ ;  /* 0x0000000826087224 */ /* 0x040fe200078e02ff */
[----:B------:R-:W-:Y:S01]  /*6ef0*/  SHF.R.S32.HI R45, RZ, 0x18, R46 ;  /* 0x00000018ff2d7819 */ /* 0x000fe2000001142e */
[----:B------:R-:W-:Y:S01]  /*6f00*/  IMAD R9, R38, R9, RZ ;  /* 0x0000000926097224 */ /* 0x000fe200078e02ff */
[----:B------:R-:W-:Y:S01]  /*6f10*/  SHF.L.U32 R61, R46, 0x8, RZ ;  /* 0x000000082e3d7819 */ /* 0x000fe200000006ff */
[C---:B------:R-:W-:Y:S01]  /*6f20*/  IMAD R10, R38.reuse, R10, RZ ;  /* 0x0000000a260a7224 */ /* 0x040fe200078e02ff */
[----:B------:R-:W-:Y:S01]  /*6f30*/  SHF.R.S32.HI R46, RZ, 0x18, R47 ;  /* 0x00000018ff2e7819 */ /* 0x000fe2000001142f */
[C---:B------:R-:W-:Y:S01]  /*6f40*/  IMAD R11, R38.reuse, R11, RZ ;  /* 0x0000000b260b7224 */ /* 0x040fe200078e02ff */
[----:B------:R-:W-:Y:S01]  /*6f50*/  SHF.R.S32.HI R42, RZ, 0x18, R49 ;  /* 0x00000018ff2a7819 */ /* 0x000fe20000011431 */
[----:B------:R-:W-:Y:S01]  /*6f60*/  IMAD R6, R38, R15, RZ ;  /* 0x0000000f26067224 */ /* 0x000fe200078e02ff */
[----:B------:R-:W-:Y:S01]  /*6f70*/  PRMT R54, R50, 0x8880, RZ ;  /* 0x0000888032367816 */ /* 0x000fe200000000ff */
[----:B------:R-:W-:Y:S01]  /*6f80*/  IMAD R15, R38, R20, RZ ;  /* 0x00000014260f7224 */ /* 0x000fe200078e02ff */
[----:B------:R-:W-:Y:S01]  /*6f90*/  SHF.L.U32 R52, R50, 0x8, RZ ;  /* 0x0000000832347819 */ /* 0x000fe200000006ff */
[C---:B------:R-:W-:Y:S01]  /*6fa0*/  IMAD R20, R38.reuse, R25, RZ ;  /* 0x0000001926147224 */ /* 0x040fe200078e02ff */
[----:B------:R-:W-:Y:S01]  /*6fb0*/  SHF.R.S32.HI R43, RZ, 0x18, R50 ;  /* 0x00000018ff2b7819 */ /* 0x000fe20000011432 */
[C---:B------:R-:W-:Y:S01]  /*6fc0*/  IMAD R25, R38.reuse, R30, RZ ;  /* 0x0000001e26197224 */ /* 0x040fe200078e02ff */
[C---:B------:R-:W-:Y:S01]  /*6fd0*/  PRMT R50, R51.reuse, 0x8880, RZ ;  /* 0x0000888033327816 */ /* 0x040fe200000000ff */
[C---:B------:R-:W-:Y:S01]  /*6fe0*/  IMAD R30, R38.reuse, R35, RZ ;  /* 0x00000023261e7224 */ /* 0x040fe200078e02ff */
[----:B------:R-:W-:Y:S02]  /*6ff0*/  SHF.L.U32 R49, R51, 0x10, RZ ;  /* 0x0000001033317819 */ /* 0x000fe400000006ff */
[----:B------:R-:W-:Y:S02]  /*7000*/  SHF.R.S32.HI R47, RZ, 0x18, R51 ;  /* 0x00000018ff2f7819 */ /* 0x000fe40000011433 */
[----:B------:R-:W-:Y:S01]  /*7010*/  I2IP.S8.S32.SAT R51, R7, R3, RZ ;  /* 0x0000000307337239 */ /* 0x000fe200000014ff */
[----:B------:R-:W-:Y:S01]  /*7020*/  IMAD.MOV.U32 R3, RZ, RZ, R69 ;  /* 0x000000ffff037224 */ /* 0x000fe200078e0045 */
[----:B------:R-:W-:Y:S01]  /*7030*/  SHF.R.S32.HI R5, RZ, 0x18, R67 ;  /* 0x00000018ff057819 */ /* 0x000fe20000011443 */
[----:B------:R-:W-:Y:S01]  /*7040*/  IMAD R7, R38, R16, RZ ;  /* 0x0000001026077224 */ /* 0x000fe200078e02ff */
[----:B------:R-:W-:Y:S01]  /*7050*/  IADD3 R36, PT, PT, R36, 0x1, RZ ;  /* 0x0000000124247810 */ /* 0x000fe20007ffe0ff */
[-C--:B------:R-:W-:Y:S02]  /*7060*/  IMAD R8, R3, R40.reuse, R8 ;  /* 0x0000002803087224 */ /* 0x080fe400078e0208 */
[-C--:B------:R-:W-:Y:S02]  /*7070*/  IMAD R9, R4, R40.reuse, R9 ;  /* 0x0000002804097224 */ /* 0x080fe400078e0209 */
[-C--:B------:R-:W-:Y:S02]  /*7080*/  IMAD R10, R5, R40.reuse, R10 ;  /* 0x00000028050a7224 */ /* 0x080fe400078e020a */
[----:B------:R-:W-:Y:S02]  /*7090*/  IMAD R11, R44, R40, R11 ;  /* 0x000000282c0b7224 */ /* 0x000fe400078e020b */
[C---:B------:R-:W-:Y:S02]  /*70a0*/  IMAD R3, R38.reuse, R12, RZ ;  /* 0x0000000c26037224 */ /* 0x040fe400078e02ff */
[C---:B------:R-:W-:Y:S01]  /*70b0*/  IMAD R12, R38.reuse, R17, RZ ;  /* 0x00000011260c7224 */ /* 0x040fe200078e02ff */
[----:B------:R-:W-:Y:S01]  /*70c0*/  I2IP.S8.S32.SAT R11, R11, R10, RZ ;  /* 0x0000000a0b0b7239 */ /* 0x000fe200000014ff */
[C---:B------:R-:W-:Y:S01]  /*70d0*/  IMAD R17, R38.reuse, R22, RZ ;  /* 0x0000001626117224 */ /* 0x040fe200078e02ff */
[----:B------:R-:W-:Y:S01]  /*70e0*/  SHF.R.S32.HI R10, RZ, 0x18, R64 ;  /* 0x00000018ff0a7819 */ /* 0x000fe20000011440 */
[C---:B------:R-:W-:Y:S02]  /*70f0*/  IMAD R22, R38.reuse, R27, RZ ;  /* 0x0000001b26167224 */ /* 0x040fe400078e02ff */
[----:B------:R-:W-:Y:S01]  /*7100*/  IMAD R27, R38, R32, RZ ;  /* 0x00000020261b7224 */ /* 0x000fe200078e02ff */
[----:B------:R-:W-:Y:S01]  /*7110*/  I2IP.S8.S32.SAT R32, R2, R0, R51 ;  /* 0x0000000002207239 */ /* 0x000fe20000001433 */
[C---:B------:R-:W-:Y:S01]  /*7120*/  IMAD R4, R38.reuse, R13, RZ ;  /* 0x0000000d26047224 */ /* 0x040fe200078e02ff */
[----:B------:R-:W-:Y:S01]  /*7130*/  SHF.R.S32.HI R0, RZ, 0x18, R61 ;  /* 0x00000018ff007819 */ /* 0x000fe2000001143d */
[C---:B------:R-:W-:Y:S01]  /*7140*/  IMAD R5, R38.reuse, R14, RZ ;  /* 0x0000000e26057224 */ /* 0x040fe200078e02ff */
[----:B------:R-:W-:Y:S01]  /*7150*/  MOV R2, R60 ;  /* 0x0000003c00027202 */ /* 0x000fe20000000f00 */
[C---:B------:R-:W-:Y:S02]  /*7160*/  IMAD R13, R38.reuse, R18, RZ ;  /* 0x00000012260d7224 */ /* 0x040fe400078e02ff */
[----:B------:R-:W-:Y:S02]  /*7170*/  IMAD R3, R39, R40, R3 ;  /* 0x0000002827037224 */ /* 0x000fe400078e0203 */
[C---:B------:R-:W-:Y:S02]  /*7180*/  IMAD R18, R38.reuse, R23, RZ ;  /* 0x0000001726127224 */ /* 0x040fe400078e02ff */
[----:B------:R-:W-:Y:S02]  /*7190*/  IMAD R23, R38, R28, RZ ;  /* 0x0000001c26177224 */ /* 0x000fe400078e02ff */
[----:B------:R-:W-:Y:S02]  /*71a0*/  IMAD R4, R10, R40, R4 ;  /* 0x000000280a047224 */ /* 0x000fe400078e0204 */
[----:B------:R-:W-:Y:S01]  /*71b0*/  IMAD R28, R38, R33, RZ ;  /* 0x00000021261c7224 */ /* 0x000fe200078e02ff */
[----:B------:R-:W-:Y:S01]  /*71c0*/  I2IP.S8.S32.SAT R33, R9, R8, R11 ;  /* 0x0000000809217239 */ /* 0x000fe2000000140b */
[-C--:B------:R-:W-:Y:S01]  /*71d0*/  IMAD R5, R0, R40.reuse, R5 ;  /* 0x0000002800057224 */ /* 0x080fe200078e0205 */
[----:B------:R-:W-:Y:S01]  /*71e0*/  SHF.R.S32.HI R8, RZ, 0x18, R59 ;  /* 0x00000018ff087819 */ /* 0x000fe2000001143b */
[-C--:B------:R-:W-:Y:S01]  /*71f0*/  IMAD R6, R45, R40.reuse, R6 ;  /* 0x000000282d067224 */ /* 0x080fe200078e0206 */
[----:B------:R-:W-:Y:S01]  /*7200*/  SHF.R.S32.HI R9, RZ, 0x18, R58 ;  /* 0x00000018ff097819 */ /* 0x000fe2000001143a */
[-C--:B------:R-:W-:Y:S01]  /*7210*/  IMAD R7, R2, R40.reuse, R7 ;  /* 0x0000002802077224 */ /* 0x080fe200078e0207 */
[----:B------:R-:W-:Y:S01]  /*7220*/  MOV R0, R65 ;  /* 0x0000004100007202 */ /* 0x000fe20000000f00 */
[----:B------:R-:W-:Y:S01]  /*7230*/  IMAD R14, R38, R19, RZ ;  /* 0x00000013260e7224 */ /* 0x000fe200078e02ff */
[----:B------:R-:W-:Y:S01]  /*7240*/  I2IP.S8.S32.SAT R5, R6, R5, RZ ;  /* 0x0000000506057239 */ /* 0x000fe200000014ff */
[-C--:B------:R-:W-:Y:S01]  /*7250*/  IMAD R12, R8, R40.reuse, R12 ;  /* 0x00000028080c7224 */ /* 0x080fe200078e020c */
[----:B------:R-:W-:Y:S01]  /*7260*/  SHF.R.S32.HI R2, RZ, 0x18, R63 ;  /* 0x00000018ff027819 */ /* 0x000fe2000001143f */
[-C--:B------:R-:W-:Y:S01]  /*7270*/  IMAD R13, R9, R40.reuse, R13 ;  /* 0x00000028090d7224 */ /* 0x080fe200078e020d */
[----:B------:R-:W-:Y:S01]  /*7280*/  SHF.R.S32.HI R8, RZ, 0x18, R62 ;  /* 0x00000018ff087819 */ /* 0x000fe2000001143e */
[----:B------:R-:W-:Y:S02]  /*7290*/  IMAD R16, R38, R21, RZ ;  /* 0x0000001526107224 */ /* 0x000fe400078e02ff */
[-C--:B------:R-:W-:Y:S02]  /*72a0*/  IMAD R14, R46, R40.reuse, R14 ;  /* 0x000000282e0e7224 */ /* 0x080fe400078e020e */
[-C--:B------:R-:W-:Y:S02]  /*72b0*/  IMAD R15, R0, R40.reuse, R15 ;  /* 0x00000028000f7224 */ /* 0x080fe400078e020f */
[----:B------:R-:W-:Y:S01]  /*72c0*/  IMAD R16, R2, R40, R16 ;  /* 0x0000002802107224 */ /* 0x000fe200078e0210 */
[----:B------:R-:W-:Y:S01]  /*72d0*/  I2IP.S8.S32.SAT R13, R14, R13, RZ ;  /* 0x0000000d0e0d7239 */ /* 0x000fe200000014ff */
[C---:B------:R-:W-:Y:S01]  /*72e0*/  IMAD R19, R38.reuse, R24, RZ ;  /* 0x0000001826137224 */ /* 0x040fe200078e02ff */
[----:B------:R-:W-:Y:S01]  /*72f0*/  SHF.R.S32.HI R2, RZ, 0x18, R56 ;  /* 0x00000018ff027819 */ /* 0x000fe20000011438 */
[----:B------:R-:W-:Y:S01]  /*7300*/  IMAD R24, R38, R29, RZ ;  /* 0x0000001d26187224 */ /* 0x000fe200078e02ff */
[----:B------:R-:W-:Y:S01]  /*7310*/  I2IP.S8.S32.SAT R35, R12, R7, R13 ;  /* 0x000000070c237239 */ /* 0x000fe2000000140d */
[----:B------:R-:W-:Y:S02]  /*7320*/  IMAD R17, R8, R40, R17 ;  /* 0x0000002808117224 */ /* 0x000fe400078e0211 */
[----:B------:R-:W-:Y:S02]  /*7330*/  IMAD.MOV.U32 R0, RZ, RZ, R57 ;  /* 0x000000ffff007224 */ /* 0x000fe400078e0039 */
[----:B------:R-:W-:Y:S01]  /*7340*/  IMAD R29, R38, R34, RZ ;  /* 0x00000022261d7224 */ /* 0x000fe200078e02ff */
[----:B------:R-:W-:Y:S01]  /*7350*/  I2IP.S8.S32.SAT R34, R4, R3, R5 ;  /* 0x0000000304227239 */ /* 0x000fe20000001405 */
[-C--:B------:R-:W-:Y:S01]  /*7360*/  IMAD R18, R41, R40.reuse, R18 ;  /* 0x0000002829127224 */ /* 0x080fe200078e0212 */
[----:B------:R-:W-:Y:S01]  /*7370*/  SHF.R.S32.HI R3, RZ, 0x18, R55 ;  /* 0x00000018ff037819 */ /* 0x000fe20000011437 */
[----:B------:R-:W-:Y:S01]  /*7380*/  IMAD R19, R0, R40, R19 ;  /* 0x0000002800137224 */ /* 0x000fe200078e0213 */
[----:B------:R-:W-:Y:S01]  /*7390*/  MOV R0, R54 ;  /* 0x0000003600007202 */ /* 0x000fe20000000f00 */
[----:B------:R1:W-:Y:S01]  /*73a0*/  STS.128 [R80+UR44+0x1200], R32 ;  /* 0x0012002050007988 */ /* 0x0003e20008000c2c */
[----:B------:R-:W-:Y:S01]  /*73b0*/  SHF.R.S32.HI R4, RZ, 0x18, R48 ;  /* 0x00000018ff047819 */ /* 0x000fe20000011430 */
[----:B------:R-:W-:Y:S01]  /*73c0*/  IMAD R21, R38, R26, RZ ;  /* 0x0000001a26157224 */ /* 0x000fe200078e02ff */
[----:B------:R-:W-:Y:S01]  /*73d0*/  I2IP.S8.S32.SAT R17, R18, R17, RZ ;  /* 0x0000001112117239 */ /* 0x000fe200000014ff */
[-C--:B------:R-:W-:Y:S01]  /*73e0*/  IMAD R20, R2, R40.reuse, R20 ;  /* 0x0000002802147224 */ /* 0x080fe200078e0214 */
[----:B------:R-:W-:Y:S01]  /*73f0*/  SHF.R.S32.HI R2, RZ, 0x18, R53 ;  /* 0x00000018ff027819 */ /* 0x000fe20000011435 */
[-C--:B------:R-:W-:Y:S01]  /*7400*/  IMAD R21, R3, R40.reuse, R21 ;  /* 0x0000002803157224 */ /* 0x080fe200078e0215 */
[----:B------:R-:W-:Y:S01]  /*7410*/  SHF.R.S32.HI R3, RZ, 0x18, R49 ;  /* 0x00000018ff037819 */ /* 0x000fe20000011431 */
[-C--:B------:R-:W-:Y:S01]  /*7420*/  IMAD R22, R42, R40.reuse, R22 ;  /* 0x000000282a167224 */ /* 0x080fe200078e0216 */
[----:B------:R-:W-:Y:S01]  /*7430*/  I2IP.S8.S32.SAT R16, R16, R15, R17 ;  /* 0x0000000f10107239 */ /* 0x000fe20000001411 */
[-C--:B------:R-:W-:Y:S01]  /*7440*/  IMAD R23, R0, R40.reuse, R23 ;  /* 0x0000002800177224 */ /* 0x080fe200078e0217 */
[----:B------:R-:W-:Y:S01]  /*7450*/  SHF.R.S32.HI R0, RZ, 0x18, R52 ;  /* 0x00000018ff007819 */ /* 0x000fe20000011434 */
[----:B------:R-:W-:Y:S01]  /*7460*/  IMAD R24, R2, R40, R24 ;  /* 0x0000002802187224 */ /* 0x000fe200078e0218 */
[----:B------:R-:W-:Y:S01]  /*7470*/  MOV R2, R50 ;  /* 0x0000003200027202 */ /* 0x000fe20000000f00 */
[----:B------:R-:W-:Y:S01]  /*7480*/  IMAD R26, R38, R31, RZ ;  /* 0x0000001f261a7224 */ /* 0x000fe200078e02ff */
[----:B------:R-:W-:Y:S01]  /*7490*/  I2IP.S8.S32.SAT R17, R22, R21, RZ ;  /* 0x0000001516117239 */ /* 0x000fe200000014ff */
[-C--:B------:R-:W-:Y:S02]  /*74a0*/  IMAD R25, R0, R40.reuse, R25 ;  /* 0x0000002800197224 */ /* 0x080fe400078e0219 */
[-C--:B------:R-:W-:Y:S01]  /*74b0*/  IMAD R26, R43, R40.reuse, R26 ;  /* 0x000000282b1a7224 */ /* 0x080fe200078e021a */
[----:B------:R-:W-:Y:S01]  /*74c0*/  I2IP.S8.S32.SAT R17, R20, R19, R17 ;  /* 0x0000001314117239 */ /* 0x000fe20000001411 */
[-C--:B------:R-:W-:Y:S02]  /*74d0*/  IMAD R27, R2, R40.reuse, R27 ;  /* 0x00000028021b7224 */ /* 0x080fe400078e021b */
[-C--:B------:R-:W-:Y:S01]  /*74e0*/  IMAD R28, R3, R40.reuse, R28 ;  /* 0x00000028031c7224 */ /* 0x080fe200078e021c */
[----:B------:R-:W-:Y:S01]  /*74f0*/  I2IP.S8.S32.SAT R18, R26, R25, RZ ;  /* 0x000000191a127239 */ /* 0x000fe200000014ff */
[-C--:B------:R-:W-:Y:S02]  /*7500*/  IMAD R29, R4, R40.reuse, R29 ;  /* 0x00000028041d7224 */ /* 0x080fe400078e021d */
[----:B------:R-:W-:Y:S01]  /*7510*/  IMAD R30, R47, R40, R30 ;  /* 0x000000282f1e7224 */ /* 0x000fe200078e021e */
[----:B------:R-:W-:Y:S04]  /*7520*/  I2IP.S8.S32.SAT R18, R24, R23, R18 ;  /* 0x0000001718127239 */ /* 0x000fe80000001412 */
[----:B------:R-:W-:Y:S04]  /*7530*/  I2IP.S8.S32.SAT R29, R30, R29, RZ ;  /* 0x0000001d1e1d7239 */ /* 0x000fe800000014ff */
[----:B------:R-:W-:Y:S05]  /*7540*/  I2IP.S8.S32.SAT R19, R28, R27, R29 ;  /* 0x0000001b1c137239 */ /* 0x000fea000000141d */
[----:B------:R1:W-:Y:S01]  /*7550*/  STS.128 [R79+0x1010], R16 ;  /* 0x001010104f007388 */ /* 0x0003e20000000c00 */
[----:B------:R-:W-:Y:S01]  /*7560*/  @!PT LDS RZ, [RZ] ;  /* 0x00000000fffff984 */ /* 0x000fe20000000800 */
[----:B------:R-:W-:Y:S01]  /*7570*/  @!PT LDS RZ, [RZ] ;  /* 0x00000000fffff984 */ /* 0x000fe20000000800 */
[----:B------:R-:W-:Y:S01]  /*7580*/  @!PT LDS RZ, [RZ] ;  /* 0x00000000fffff984 */ /* 0x000fe20000000800 */
[----:B------:R-:W-:Y:S01]  /*7590*/  @!PT LDS RZ, [RZ] ;  /* 0x00000000fffff984 */ /* 0x000fe20000000800 */
[----:B------:R3:W-:Y:S07]  /*75a0*/  MEMBAR.ALL.CTA ;  /* 0x0000000000007992 */ /* 0x0007ee0000008000 */
[----:B---3--:R-:W3:Y:S02]  /*75b0*/  FENCE.VIEW.ASYNC.S ;  /* 0x00000000000073c6 */ /* 0x008ee40000000000 */
[----:B---3--:R-:W-:Y:S06]  /*75c0*/  BAR.SYNC.DEFER_BLOCKING 0x1, 0x80 ;  /* 0x0042000000007b1d */ /* 0x008fec0000010000 */
[----:B------:R-:W-:Y:S05]  /*75d0*/  @P0 BRA `(.L_x_126) ;  /* 0x0000000000300947 */ /* 0x000fea0003800000 */
[----:B------:R-:W-:Y:S02]  /*75e0*/  UIADD3 UR4, UPT, UPT, UR44, 0x1200, URZ ;  /* 0x000012002c047890 */ /* 0x000fe4000fffe0ff */
[----:B------:R-:W-:Y:S02]  /*75f0*/  USHF.L.U32 UR9, UR46, 0x6, URZ ;  /* 0x000000062e097899 */ /* 0x000fe400080006ff */
[----:B------:R-:W-:Y:S02]  /*7600*/  USHF.L.U32 UR10, UR45, 0x6, URZ ;  /* 0x000000062d0a7899 */ /* 0x000fe400080006ff */
[----:B------:R-:W-:Y:S01]  /*7610*/  MOV R88, UR4 ;  /* 0x0000000400587c02 */ /* 0x000fe20008000f00 */
[----:B------:R-:W-:Y:S01]  /*7620*/  UIADD3 UR4, UP0, UPT, UR62, 0x680, URZ ;  /* 0x000006803e047890 */ /* 0x000fe2000ff1e0ff */
[----:B------:R-:W-:Y:S02]  /*7630*/  UMOV UR11, UR36 ;  /* 0x00000024000b7c82 */ /* 0x000fe40008000000 */
[----:B------:R-:W-:Y:S01]  /*7640*/  R2UR UR8, R88 ;  /* 0x00000000580872ca */ /* 0x000fe200000e0000 */
[----:B------:R-:W-:Y:S11]  /*7650*/  UIADD3.X UR5, UPT, UPT, URZ, UR63, URZ, UP0, !UPT ;  /* 0x0000003fff057290 */ /* 0x000ff600087fe4ff */
[----:B------:R-:W-:Y:S01]  /*7660*/  @!UPT UIADD3 URZ, UPT, UPT, URZ, URZ, URZ ;  /* 0x000000fffffff290 */ /* 0x000fe2000fffe0ff */
[----:B------:R3:W-:Y:S01]  /*7670*/  UTMASTG.3D [UR8], [UR4] ;  /* 0x00000008040073b5 */ /* 0x0007e20008010000 */
[----:B------:R0:W-:Y:S01]  /*7680*/  UTMACMDFLUSH ;  /* 0x00000000000079b7 */ /* 0x0001e20000000000 */
[----:B---3--:R-:W-:Y:S04]  /*7690*/  DEPBAR.LE SB0, 0x0 ;  /* 0x000080000000791a */ /* 0x008fe80000000000 */
.L_x_126:
[----:B------:R-:W-:Y:S05]  /*76a0*/  BSYNC.RECONVERGENT B0 ;  /* 0x0000000000007941 */ /* 0x000fea0003800200 */
.L_x_125:
[----:B------:R-:W-:Y:S01]  /*76b0*/  BAR.SYNC.DEFER_BLOCKING 0x1, 0x80 ;  /* 0x0042000000007b1d */ /* 0x000fe20000010000 */
[----:B------:R-:W-:Y:S01]  /*76c0*/  ISETP.NE.AND P0, PT, R84, 0x2, PT ;  /* 0x000000025400780c */ /* 0x000fe20003f05270 */
[----:B------:R-:W-:Y:S01]  /*76d0*/  UISETP.NE.AND UP0, UPT, UR47, URZ, UPT ;  /* 0x000000ff2f00728c */ /* 0x000fe2000bf05270 */
[----:B------:R-:W-:Y:S01]  /*76e0*/  ISETP.NE.AND P1, PT, R36, 0x4, PT ;  /* 0x000000042400780c */ /* 0x000fe20003f25270 */
[----:B------:R-:W-:Y:S01]  /*76f0*/  UIADD3 UR46, UPT, UPT, UR37, UR57, URZ ;  /* 0x00000039252e7290 */ /* 0x000fe2000fffe0ff */
[----:B------:R-:W-:Y:S01]  /*7700*/  SEL R2, RZ, 0x1, P0 ;  /* 0x00000001ff027807 */ /* 0x000fe20000000000 */
[----:B------:R-:W-:Y:S01]  /*7710*/  UIADD3 UR45, UPT, UPT, UR38, UR60, URZ ;  /* 0x0000003c262d7290 */ /* 0x000fe2000fffe0ff */
[----:B------:R-:W-:Y:S02]  /*7720*/  SEL R0, RZ, 0x1, P1 ;  /* 0x00000001ff007807 */ /* 0x000fe40000800000 */
[----:B------:R-:W-:Y:S02]  /*7730*/  LOP3.LUT R86, R86, R2, RZ, 0x3c, !PT ;  /* 0x0000000256567212 */ /* 0x000fe400078e3cff */
[----:B------:R-:W-:Y:S02]  /*7740*/  LOP3.LUT R87, R87, R0, RZ, 0x3c, !PT ;  /* 0x0000000057577212 */ /* 0x000fe400078e3cff */
[----:B------:R-:W-:Y:S02]  /*7750*/  SEL R84, R84, RZ, P0 ;  /* 0x000000ff54547207 */ /* 0x000fe40000000000 */
[----:B------:R-:W-:Y:S01]  /*7760*/  SEL R36, R36, RZ, P1 ;  /* 0x000000ff24247207 */ /* 0x000fe20000800000 */
[----:B------:R-:W-:Y:S01]  /*7770*/  UMOV UR36, UR54 ;  /* 0x0000003600247c82 */ /* 0x000fe20008000000 */
[----:B------:R-:W-:Y:S05]  /*7780*/  BRA.U UP0, `(.L_x_127) ;  /* 0xffffffe5002c7547 */ /* 0x000fea000b83ffff */
[----:B------:R-:W-:Y:S05]  /*7790*/  EXIT ;  /* 0x000000000000794d */ /* 0x000fea0003800000 */
.L_x_25:
[----:B--2---:R2:W3:Y:S02]  /*77a0*/  SYNCS.PHASECHK.TRANS64.TRYWAIT P0, [R0+URZ+0x1b0], R2 ;  /* 0x0001b002000075a7 */ /* 0x0044e400080011ff */
[----:B---3--:R-:W-:Y:S05]  /*77b0*/  @!P0 NANOSLEEP.SYNCS 0x989680 ;  /* 0x009896800000895d */ /* 0x008fea0003900000 */
[----:B------:R-:W3:Y:S02]  /*77c0*/  @!P0 SYNCS.PHASECHK.TRANS64 P0, [R0+URZ+0x1b0], R2 ;  /* 0x0001b002000085a7 */ /* 0x000ee400080010ff */
[----:B---3--:R-:W-:Y:S05]  /*77d0*/  @!P0 BRA `(.L_x_25) ;  /* 0xfffffffc00f08947 */ /* 0x008fea000383ffff */
[----:B------:R-:W-:Y:S05]  /*77e0*/  BRA `(.L_x_128) ;  /* 0xffffffa000f07947 */ /* 0x000fea000383ffff */
.L_x_28:
[----:B-1----:R-:W-:-:S07]  /*77f0*/  MOV R0, UR33 ;  /* 0x0000002100007c02 */ /* 0x002fce0008000f00 */
.L_x_129:
[----:B-1----:R1:W2:Y:S02]  /*7800*/  SYNCS.PHASECHK.TRANS64.TRYWAIT P0, [R0+URZ+0x90], R3 ;  /* 0x00009003000075a7 */ /* 0x0022a400080011ff */
[----:B--2---:R-:W-:Y:S05]  /*7810*/  @!P0 NANOSLEEP.SYNCS 0x989680 ;  /* 0x009896800000895d */ /* 0x004fea0003900000 */
[----:B------:R-:W2:Y:S02]  /*7820*/  @!P0 SYNCS.PHASECHK.TRANS64 P0, [R0+URZ+0x90], R3 ;  /* 0x00009003000085a7 */ /* 0x000ea400080010ff */
[----:B--2---:R-:W-:Y:S05]  /*7830*/  @!P0 BRA `(.L_x_129) ;  /* 0xfffffffc00f08947 */ /* 0x004fea000383ffff */
[----:B------:R-:W-:Y:S05]  /*7840*/  BRA `(.L_x_27) ;  /* 0xffffffa400487947 */ /* 0x000fea000383ffff */
.L_x_35:
[----:B-1----:R-:W-:-:S07]  /*7850*/  MOV R0, UR17 ;  /* 0x0000001100007c02 */ /* 0x002fce0008000f00 */
.L_x_130:
[----:B-1----:R1:W2:Y:S02]  /*7860*/  SYNCS.PHASECHK.TRANS64.TRYWAIT P0, [R0+URZ+0x90], R3 ;  /* 0x00009003000075a7 */ /* 0x0022a400080011ff */
[----:B--2---:R-:W-:Y:S05]  /*7870*/  @!P0 NANOSLEEP.SYNCS 0x989680 ;  /* 0x009896800000895d */ /* 0x004fea0003900000 */
[----:B------:R-:W2:Y:S02]  /*7880*/  @!P0 SYNCS.PHASECHK.TRANS64 P0, [R0+URZ+0x90], R3 ;  /* 0x00009003000085a7 */ /* 0x000ea400080010ff */
[----:B--2---:R-:W-:Y:S05]  /*7890*/  @!P0 BRA `(.L_x_130) ;  /* 0xfffffffc00f08947 */ /* 0x004fea000383ffff */
[----:B------:R-:W-:Y:S05]  /*78a0*/  BRA `(.L_x_34) ;  /* 0xffffffa800087947 */ /* 0x000fea000383ffff */
.L_x_40:
[----:B-1----:R1:W2:Y:S02]  /*78b0*/  SYNCS.PHASECHK.TRANS64.TRYWAIT P0, [R3+URZ+0x140], R0 ;  /* 0x00014000030075a7 */ /* 0x0022a400080011ff */
[----:B--2---:R-:W-:Y:S05]  /*78c0*/  @!P0 NANOSLEEP.SYNCS 0x989680 ;  /* 0x009896800000895d */ /* 0x004fea0003900000 */
[----:B------:R-:W2:Y:S02]  /*78d0*/  @!P0 SYNCS.PHASECHK.TRANS64 P0, [R3+URZ+0x140], R0 ;  /* 0x00014000030085a7 */ /* 0x000ea400080010ff */
[----:B--2---:R-:W-:Y:S05]  /*78e0*/  @!P0 BRA `(.L_x_40) ;  /* 0xfffffffc00f08947 */ /* 0x004fea000383ffff */
[----:B------:R-:W-:Y:S05]  /*78f0*/  BRA `(.L_x_131) ;  /* 0xffffffa800b07947 */ /* 0x000fea000383ffff */
.L_x_44:
[----:B------:R-:W-:-:S07]  /*7900*/  MOV R0, UR4 ;  /* 0x0000000400007c02 */ /* 0x000fce0008000f00 */
.L_x_132:
[----:B-1----:R1:W2:Y:S02]  /*7910*/  SYNCS.PHASECHK.TRANS64.TRYWAIT P0, [R0+URZ], R2 ;  /* 0x00000002000075a7 */ /* 0x0022a400080011ff */
[----:B--2---:R-:W-:Y:S05]  /*7920*/  @!P0 NANOSLEEP.SYNCS 0x989680 ;  /* 0x009896800000895d */ /* 0x004fea0003900000 */
[----:B------:R-:W2:Y:S02]  /*7930*/  @!P0 SYNCS.PHASECHK.TRANS64 P0, [R0+URZ], R2 ;  /* 0x00000002000085a7 */ /* 0x000ea400080010ff */
[----:B--2---:R-:W-:Y:S05]  /*7940*/  @!P0 BRA `(.L_x_132) ;  /* 0xfffffffc00f08947 */ /* 0x004fea000383ffff */
[----:B------:R-:W-:Y:S05]  /*7950*/  BRA `(.L_x_133) ;  /* 0xffffffb000547947 */ /* 0x000fea000383ffff */
.L_x_45:
[----:B------:R-:W-:-:S07]  /*7960*/  MOV R0, UR5 ;  /* 0x0000000500007c02 */ /* 0x000fce0008000f00 */
.L_x_134:
[----:B-1----:R1:W2:Y:S02]  /*7970*/  SYNCS.PHASECHK.TRANS64.TRYWAIT P0, [R0+URZ], R3 ;  /* 0x00000003000075a7 */ /* 0x0022a400080011ff */
[----:B--2---:R-:W-:Y:S05]  /*7980*/  @!P0 NANOSLEEP.SYNCS 0x989680 ;  /* 0x009896800000895d */ /* 0x004fea0003900000 */
[----:B------:R-:W2:Y:S02]  /*7990*/  @!P0 SYNCS.PHASECHK.TRANS64 P0, [R0+URZ], R3 ;  /* 0x00000003000085a7 */ /* 0x000ea400080010ff */
[----:B--2---:R-:W-:Y:S05]  /*79a0*/  @!P0 BRA `(.L_x_134) ;  /* 0xfffffffc00f08947 */ /* 0x004fea000383ffff */
[----:B------:R-:W-:Y:S05]  /*79b0*/  BRA `(.L_x_135) ;  /* 0xffffffb000607947 */ /* 0x000fea000383ffff */
.L_x_46:
[----:B------:R-:W-:-:S07]  /*79c0*/  MOV R0, UR5 ;  /* 0x0000000500007c02 */ /* 0x000fce0008000f00 */
.L_x_136:
[----:B-1----:R1:W2:Y:S02]  /*79d0*/  SYNCS.PHASECHK.TRANS64.TRYWAIT P0, [R0+URZ], R3 ;  /* 0x00000003000075a7 */ /* 0x0022a400080011ff */
[----:B--2---:R-:W-:Y:S05]  /*79e0*/  @!P0 NANOSLEEP.SYNCS 0x989680 ;  /* 0x009896800000895d */ /* 0x004fea0003900000 */
[----:B------:R-:W2:Y:S02]  /*79f0*/  @!P0 SYNCS.PHASECHK.TRANS64 P0, [R0+URZ], R3 ;  /* 0x00000003000085a7 */ /* 0x000ea400080010ff */
[----:B--2---:R-:W-:Y:S05]  /*7a00*/  @!P0 BRA `(.L_x_136) ;  /* 0xfffffffc00f08947 */ /* 0x004fea000383ffff */
[----:B------:R-:W-:Y:S05]  /*7a10*/  BRA `(.L_x_137) ;  /* 0xffffffb0006c7947 */ /* 0x000fea000383ffff */
.L_x_47:
[----:B------:R-:W-:-:S07]  /*7a20*/  MOV R0, UR5 ;  /* 0x0000000500007c02 */ /* 0x000fce0008000f00 */
.L_x_138:
[----:B-1----:R1:W2:Y:S02]  /*7a30*/  SYNCS.PHASECHK.TRANS64.TRYWAIT P0, [R0+URZ], R3 ;  /* 0x00000003000075a7 */ /* 0x0022a400080011ff */
[----:B--2---:R-:W-:Y:S05]  /*7a40*/  @!P0 NANOSLEEP.SYNCS 0x989680 ;  /* 0x009896800000895d */ /* 0x004fea0003900000 */
[----:B------:R-:W2:Y:S02]  /*7a50*/  @!P0 SYNCS.PHASECHK.TRANS64 P0, [R0+URZ], R3 ;  /* 0x00000003000085a7 */ /* 0x000ea400080010ff */
[----:B--2---:R-:W-:Y:S05]  /*7a60*/  @!P0 BRA `(.L_x_138) ;  /* 0xfffffffc00f08947 */ /* 0x004fea000383ffff */
[----:B------:R-:W-:Y:S05]  /*7a70*/  BRA `(.L_x_139) ;  /* 0xffffffb000787947 */ /* 0x000fea000383ffff */
.L_x_48:
[----:B------:R-:W-:-:S07]  /*7a80*/  MOV R0, UR5 ;  /* 0x0000000500007c02 */ /* 0x000fce0008000f00 */
.L_x_140:
[----:B-1----:R1:W2:Y:S02]  /*7a90*/  SYNCS.PHASECHK.TRANS64.TRYWAIT P0, [R0+URZ], R3 ;  /* 0x00000003000075a7 */ /* 0x0022a400080011ff */
[----:B--2---:R-:W-:Y:S05]  /*7aa0*/  @!P0 NANOSLEEP.SYNCS 0x989680 ;  /* 0x009896800000895d */ /* 0x004fea0003900000 */
[----:B------:R-:W2:Y:S02]  /*7ab0*/  @!P0 SYNCS.PHASECHK.TRANS64 P0, [R0+URZ], R3 ;  /* 0x00000003000085a7 */ /* 0x000ea400080010ff */
[----:B--2---:R-:W-:Y:S05]  /*7ac0*/  @!P0 BRA `(.L_x_140) ;  /* 0xfffffffc00f08947 */ /* 0x004fea000383ffff */
[----:B------:R-:W-:Y:S05]  /*7ad0*/  BRA `(.L_x_141) ;  /* 0xffffffb000847947 */ /* 0x000fea000383ffff */
.L_x_49:
[----:B------:R-:W-:-:S07]  /*7ae0*/  MOV R0, UR5 ;  /* 0x0000000500007c02 */ /* 0x000fce0008000f00 */
.L_x_142:
[----:B-1----:R1:W2:Y:S02]  /*7af0*/  SYNCS.PHASECHK.TRANS64.TRYWAIT P0, [R0+URZ], R3 ;  /* 0x00000003000075a7 */ /* 0x0022a400080011ff */
[----:B--2---:R-:W-:Y:S05]  /*7b00*/  @!P0 NANOSLEEP.SYNCS 0x989680 ;  /* 0x009896800000895d */ /* 0x004fea0003900000 */
[----:B------:R-:W2:Y:S02]  /*7b10*/  @!P0 SYNCS.PHASECHK.TRANS64 P0, [R0+URZ], R3 ;  /* 0x00000003000085a7 */ /* 0x000ea400080010ff */
[----:B--2---:R-:W-:Y:S05]  /*7b20*/  @!P0 BRA `(.L_x_142) ;  /* 0xfffffffc00f08947 */ /* 0x004fea000383ffff */
[----:B------:R-:W-:Y:S05]  /*7b30*/  BRA `(.L_x_143) ;  /* 0xffffffb000907947 */ /* 0x000fea000383ffff */
.L_x_50:
[----:B------:R-:W-:-:S07]  /*7b40*/  MOV R0, UR5 ;  /* 0x0000000500007c02 */ /* 0x000fce0008000f00 */
.L_x_144:
[----:B-1----:R1:W2:Y:S02]  /*7b50*/  SYNCS.PHASECHK.TRANS64.TRYWAIT P0, [R0+URZ], R3 ;  /* 0x00000003000075a7 */ /* 0x0022a400080011ff */
[----:B--2---:R-:W-:Y:S05]  /*7b60*/  @!P0 NANOSLEEP.SYNCS 0x989680 ;  /* 0x009896800000895d */ /* 0x004fea0003900000 */
[----:B------:R-:W2:Y:S02]  /*7b70*/  @!P0 SYNCS.PHASECHK.TRANS64 P0, [R0+URZ], R3 ;  /* 0x00000003000085a7 */ /* 0x000ea400080010ff */
[----:B--2---:R-:W-:Y:S05]  /*7b80*/  @!P0 BRA `(.L_x_144) ;  /* 0xfffffffc00f08947 */ /* 0x004fea000383ffff */
[----:B------:R-:W-:Y:S05]  /*7b90*/  BRA `(.L_x_145) ;  /* 0xffffffb0009c7947 */ /* 0x000fea000383ffff */
.L_x_51:
[----:B------:R-:W-:-:S07]  /*7ba0*/  MOV R0, UR5 ;  /* 0x0000000500007c02 */ /* 0x000fce0008000f00 */
.L_x_146:
[----:B-1----:R1:W2:Y:S02]  /*7bb0*/  SYNCS.PHASECHK.TRANS64.TRYWAIT P0, [R0+URZ], R3 ;  /* 0x00000003000075a7 */ /* 0x0022a400080011ff */
[----:B--2---:R-:W-:Y:S05]  /*7bc0*/  @!P0 NANOSLEEP.SYNCS 0x989680 ;  /* 0x009896800000895d */ /* 0x004fea0003900000 */
[----:B------:R-:W2:Y:S02]  /*7bd0*/  @!P0 SYNCS.PHASECHK.TRANS64 P0, [R0+URZ], R3 ;  /* 0x00000003000085a7 */ /* 0x000ea400080010ff */
[----:B--2---:R-:W-:Y:S05]  /*7be0*/  @!P0 BRA `(.L_x_146) ;  /* 0xfffffffc00f08947 */ /* 0x004fea000383ffff */
[----:B------:R-:W-:Y:S05]  /*7bf0*/  BRA `(.L_x_147) ;  /* 0xffffffb000a87947 */ /* 0x000fea000383ffff */
.L_x_52:
[----:B------:R-:W-:-:S07]  /*7c00*/  MOV R0, UR5 ;  /* 0x0000000500007c02 */ /* 0x000fce0008000f00 */
.L_x_148:
[----:B-1----:R1:W2:Y:S02]  /*7c10*/  SYNCS.PHASECHK.TRANS64.TRYWAIT P0, [R0+URZ], R3 ;  /* 0x00000003000075a7 */ /* 0x0022a400080011ff */
[----:B--2---:R-:W-:Y:S05]  /*7c20*/  @!P0 NANOSLEEP.SYNCS 0x989680 ;  /* 0x009896800000895d */ /* 0x004fea0003900000 */
[----:B------:R-:W2:Y:S02]  /*7c30*/  @!P0 SYNCS.PHASECHK.TRANS64 P0, [R0+URZ], R3 ;  /* 0x00000003000085a7 */ /* 0x000ea400080010ff */
[----:B--2---:R-:W-:Y:S05]  /*7c40*/  @!P0 BRA `(.L_x_148) ;  /* 0xfffffffc00f08947 */ /* 0x004fea000383ffff */
[----:B------:R-:W-:Y:S05]  /*7c50*/  BRA `(.L_x_149) ;  /* 0xffffffb000b47947 */ /* 0x000fea000383ffff */
.L_x_53:
[----:B------:R-:W-:-:S07]  /*7c60*/  MOV R0, UR5 ;  /* 0x0000000500007c02 */ /* 0x000fce0008000f00 */
.L_x_150:
[----:B-1----:R1:W2:Y:S02]  /*7c70*/  SYNCS.PHASECHK.TRANS64.TRYWAIT P0, [R0+URZ], R3 ;  /* 0x00000003000075a7 */ /* 0x0022a400080011ff */
[----:B--2---:R-:W-:Y:S05]  /*7c80*/  @!P0 NANOSLEEP.SYNCS 0x989680 ;  /* 0x009896800000895d */ /* 0x004fea0003900000 */
[----:B------:R-:W2:Y:S02]  /*7c90*/  @!P0 SYNCS.PHASECHK.TRANS64 P0, [R0+URZ], R3 ;  /* 0x00000003000085a7 */ /* 0x000ea400080010ff */
[----:B--2---:R-:W-:Y:S05]  /*7ca0*/  @!P0 BRA `(.L_x_150) ;  /* 0xfffffffc00f08947 */ /* 0x004fea000383ffff */
[----:B------:R-:W-:Y:S05]  /*7cb0*/  BRA `(.L_x_151) ;  /* 0xffffffb000c07947 */ /* 0x000fea000383ffff */
.L_x_54:
[----:B------:R-:W-:-:S07]  /*7cc0*/  MOV R0, UR5 ;  /* 0x0000000500007c02 */ /* 0x000fce0008000f00 */
.L_x_152:
[----:B-1----:R1:W2:Y:S02]  /*7cd0*/  SYNCS.PHASECHK.TRANS64.TRYWAIT P0, [R0+URZ], R3 ;  /* 0x00000003000075a7 */ /* 0x0022a400080011ff */
[----:B--2---:R-:W-:Y:S05]  /*7ce0*/  @!P0 NANOSLEEP.SYNCS 0x989680 ;  /* 0x009896800000895d */ /* 0x004fea0003900000 */
[----:B------:R-:W2:Y:S02]  /*7cf0*/  @!P0 SYNCS.PHASECHK.TRANS64 P0, [R0+URZ], R3 ;  /* 0x00000003000085a7 */ /* 0x000ea400080010ff */
[----:B--2---:R-:W-:Y:S05]  /*7d00*/  @!P0 BRA `(.L_x_152) ;  /* 0xfffffffc00f08947 */ /* 0x004fea000383ffff */
[----:B------:R-:W-:Y:S05]  /*7d10*/  BRA `(.L_x_153) ;  /* 0xffffffb000cc7947 */ /* 0x000fea000383ffff */
.L_x_55:
[----:B------:R-:W-:-:S07]  /*7d20*/  MOV R0, UR5 ;  /* 0x0000000500007c02 */ /* 0x000fce0008000f00 */
.L_x_154:
[----:B-1----:R1:W2:Y:S02]  /*7d30*/  SYNCS.PHASECHK.TRANS64.TRYWAIT P0, [R0+URZ], R3 ;  /* 0x00000003000075a7 */ /* 0x0022a400080011ff */
[----:B--2---:R-:W-:Y:S05]  /*7d40*/  @!P0 NANOSLEEP.SYNCS 0x989680 ;  /* 0x009896800000895d */ /* 0x004fea0003900000 */
[----:B------:R-:W2:Y:S02]  /*7d50*/  @!P0 SYNCS.PHASECHK.TRANS64 P0, [R0+URZ], R3 ;  /* 0x00000003000085a7 */ /* 0x000ea400080010ff */
[----:B--2---:R-:W-:Y:S05]  /*7d60*/  @!P0 BRA `(.L_x_154) ;  /* 0xfffffffc00f08947 */ /* 0x004fea000383ffff */
[----:B------:R-:W-:Y:S05]  /*7d70*/  BRA `(.L_x_155) ;  /* 0xffffffb000d87947 */ /* 0x000fea000383ffff */
.L_x_56:
[----:B------:R-:W-:-:S07]  /*7d80*/  MOV R0, UR5 ;  /* 0x0000000500007c02 */ /* 0x000fce0008000f00 */
.L_x_156:
[----:B-1----:R1:W2:Y:S02]  /*7d90*/  SYNCS.PHASECHK.TRANS64.TRYWAIT P0, [R0+URZ], R3 ;  /* 0x00000003000075a7 */ /* 0x0022a400080011ff */
[----:B--2---:R-:W-:Y:S05]  /*7da0*/  @!P0 NANOSLEEP.SYNCS 0x989680 ;  /* 0x009896800000895d */ /* 0x004fea0003900000 */
[----:B------:R-:W2:Y:S02]  /*7db0*/  @!P0 SYNCS.PHASECHK.TRANS64 P0, [R0+URZ], R3 ;  /* 0x00000003000085a7 */ /* 0x000ea400080010ff */
[----:B--2---:R-:W-:Y:S05]  /*7dc0*/  @!P0 BRA `(.L_x_156) ;  /* 0xfffffffc00f08947 */ /* 0x004fea000383ffff */
[----:B------:R-:W-:Y:S05]  /*7dd0*/  BRA `(.L_x_157) ;  /* 0xffffffb000e47947 */ /* 0x000fea000383ffff */
.L_x_57:
[----:B------:R-:W-:-:S07]  /*7de0*/  MOV R0, UR5 ;  /* 0x0000000500007c02 */ /* 0x000fce0008000f00 */
.L_x_158:
[----:B-1----:R1:W2:Y:S02]  /*7df0*/  SYNCS.PHASECHK.TRANS64.TRYWAIT P0, [R0+URZ], R3 ;  /* 0x00000003000075a7 */ /* 0x0022a400080011ff */
[----:B--2---:R-:W-:Y:S05]  /*7e00*/  @!P0 NANOSLEEP.SYNCS 0x989680 ;  /* 0x009896800000895d */ /* 0x004fea0003900000 */
[----:B------:R-:W2:Y:S02]  /*7e10*/  @!P0 SYNCS.PHASECHK.TRANS64 P0, [R0+URZ], R3 ;  /* 0x00000003000085a7 */ /* 0x000ea400080010ff */
[----:B--2---:R-:W-:Y:S05]  /*7e20*/  @!P0 BRA `(.L_x_158) ;  /* 0xfffffffc00f08947 */ /* 0x004fea000383ffff */
[----:B------:R-:W-:Y:S05]  /*7e30*/  BRA `(.L_x_159) ;  /* 0xffffffb000f07947 */ /* 0x000fea000383ffff */
.L_x_58:
[----:B------:R-:W-:-:S07]  /*7e40*/  MOV R0, UR5 ;  /* 0x0000000500007c02 */ /* 0x000fce0008000f00 */
.L_x_160:
[----:B-1----:R1:W2:Y:S02]  /*7e50*/  SYNCS.PHASECHK.TRANS64.TRYWAIT P0, [R0+URZ], R3 ;  /* 0x00000003000075a7 */ /* 0x0022a400080011ff */
[----:B--2---:R-:W-:Y:S05]  /*7e60*/  @!P0 NANOSLEEP.SYNCS 0x989680 ;  /* 0x009896800000895d */ /* 0x004fea0003900000 */
[----:B------:R-:W2:Y:S02]  /*7e70*/  @!P0 SYNCS.PHASECHK.TRANS64 P0, [R0+URZ], R3 ;  /* 0x00000003000085a7 */ /* 0x000ea400080010ff */
[----:B--2---:R-:W-:Y:S05]  /*7e80*/  @!P0 BRA `(.L_x_160) ;  /* 0xfffffffc00f08947 */ /* 0x004fea000383ffff */
[----:B------:R-:W-:Y:S05]  /*7e90*/  BRA `(.L_x_161) ;  /* 0xffffffb000fc7947 */ /* 0x000fea000383ffff */
.L_x_59:
[----:B------:R-:W-:-:S07]  /*7ea0*/  MOV R0, UR5 ;  /* 0x0000000500007c02 */ /* 0x000fce0008000f00 */
.L_x_162:
[----:B-1----:R1:W2:Y:S02]  /*7eb0*/  SYNCS.PHASECHK.TRANS64.TRYWAIT P0, [R0+URZ], R3 ;  /* 0x00000003000075a7 */ /* 0x0022a400080011ff */
[----:B--2---:R-:W-:Y:S05]  /*7ec0*/  @!P0 NANOSLEEP.SYNCS 0x989680 ;  /* 0x009896800000895d */ /* 0x004fea0003900000 */
[----:B------:R-:W2:Y:S02]  /*7ed0*/  @!P0 SYNCS.PHASECHK.TRANS64 P0, [R0+URZ], R3 ;  /* 0x00000003000085a7 */ /* 0x000ea400080010ff */
[----:B--2---:R-:W-:Y:S05]  /*7ee0*/  @!P0 BRA `(.L_x_162) ;  /* 0xfffffffc00f08947 */ /* 0x004fea000383ffff */
[----:B------:R-:W-:Y:S05]  /*7ef0*/  BRA `(.L_x_163) ;  /* 0xffffffb400087947 */ /* 0x000fea000383ffff */
.L_x_60:
[----:B------:R-:W-:-:S07]  /*7f00*/  MOV R0, UR5 ;  /* 0x0000000500007c02 */ /* 0x000fce0008000f00 */
.L_x_164:
[----:B-1----:R1:W2:Y:S02]  /*7f10*/  SYNCS.PHASECHK.TRANS64.TRYWAIT P0, [R0+URZ], R3 ;  /* 0x00000003000075a7 */ /* 0x0022a400080011ff */
[----:B--2---:R-:W-:Y:S05]  /*7f20*/  @!P0 NANOSLEEP.SYNCS 0x989680 ;  /* 0x009896800000895d */ /* 0x004fea0003900000 */
[----:B------:R-:W2:Y:S02]  /*7f30*/  @!P0 SYNCS.PHASECHK.TRANS64 P0, [R0+URZ], R3 ;  /* 0x00000003000085a7 */ /* 0x000ea400080010ff */
[----:B--2---:R-:W-:Y:S05]  /*7f40*/  @!P0 BRA `(.L_x_164) ;  /* 0xfffffffc00f08947 */ /* 0x004fea000383ffff */
[----:B------:R-:W-:Y:S05]  /*7f50*/  BRA `(.L_x_165) ;  /* 0xffffffb400147947 */ /* 0x000fea000383ffff */
.L_x_63:
[----:B-1----:R1:W2:Y:S02]  /*7f60*/  SYNCS.PHASECHK.TRANS64.TRYWAIT P0, [R2+URZ+0x1a0], R4 ;  /* 0x0001a004020075a7 */ /* 0x0022a400080011ff */
[----:B--2---:R-:W-:Y:S05]  /*7f70*/  @!P0 NANOSLEEP.SYNCS 0x989680 ;  /* 0x009896800000895d */ /* 0x004fea0003900000 */
[----:B------:R-:W2:Y:S02]  /*7f80*/  @!P0 SYNCS.PHASECHK.TRANS64 P0, [R2+URZ+0x1a0], R4 ;  /* 0x0001a004020085a7 */ /* 0x000ea400080010ff */
[----:B--2---:R-:W-:Y:S05]  /*7f90*/  @!P0 BRA `(.L_x_63) ;  /* 0xfffffffc00f08947 */ /* 0x004fea000383ffff */
[----:B------:R-:W-:Y:S05]  /*7fa0*/  BRA `(.L_x_166) ;  /* 0xffffffb400707947 */ /* 0x000fea000383ffff */
.L_x_64:
[----:B------:R-:W-:-:S07]  /*7fb0*/  MOV R2, UR4 ;  /* 0x0000000400027c02 */ /* 0x000fce0008000f00 */
.L_x_167:
[----:B-1----:R1:W2:Y:S02]  /*7fc0*/  SYNCS.PHASECHK.TRANS64.TRYWAIT P0, [R2+URZ+0x150], R5 ;  /* 0x00015005020075a7 */ /* 0x0022a400080011ff */
[----:B--2---:R-:W-:Y:S05]  /*7fd0*/  @!P0 NANOSLEEP.SYNCS 0x989680 ;  /* 0x009896800000895d */ /* 0x004fea0003900000 */
[----:B------:R-:W2:Y:S02]  /*7fe0*/  @!P0 SYNCS.PHASECHK.TRANS64 P0, [R2+URZ+0x150], R5 ;  /* 0x00015005020085a7 */ /* 0x000ea400080010ff */
[----:B--2---:R-:W-:Y:S05]  /*7ff0*/  @!P0 BRA `(.L_x_167) ;  /* 0xfffffffc00f08947 */ /* 0x004fea000383ffff */
[----:B------:R-:W-:Y:S05]  /*8000*/  BRA `(.L_x_168) ;  /* 0xffffffb400807947 */ /* 0x000fea000383ffff */
.L_x_65:
[----:B-1----:R1:W2:Y:S02]  /*8010*/  SYNCS.PHASECHK.TRANS64.TRYWAIT P1, [R2+URZ+0x140], R4 ;  /* 0x00014004020075a7 */ /* 0x0022a400080211ff */
[----:B--2---:R-:W-:Y:S05]  /*8020*/  @!P1 NANOSLEEP.SYNCS 0x989680 ;  /* 0x009896800000995d */ /* 0x004fea0003900000 */
[----:B------:R-:W2:Y:S02]  /*8030*/  @!P1 SYNCS.PHASECHK.TRANS64 P1, [R2+URZ+0x140], R4 ;  /* 0x00014004020095a7 */ /* 0x000ea400080210ff */
[----:B--2---:R-:W-:Y:S05]  /*8040*/  @!P1 BRA `(.L_x_65) ;  /* 0xfffffffc00f09947 */ /* 0x004fea000383ffff */
[----:B------:R-:W-:Y:S05]  /*8050*/  BRA `(.L_x_169) ;  /* 0xffffffb400b07947 */ /* 0x000fea000383ffff */
.L_x_68:
[----:B------:R-:W-:-:S07]  /*8060*/  MOV R0, UR4 ;  /* 0x0000000400007c02 */ /* 0x000fce0008000f00 */
.L_x_170:
[----:B-1----:R1:W2:Y:S02]  /*8070*/  SYNCS.PHASECHK.TRANS64.TRYWAIT P0, [R0+URZ+0x150], R2 ;  /* 0x00015002000075a7 */ /* 0x0022a400080011ff */
[----:B--2---:R-:W-:Y:S05]  /*8080*/  @!P0 NANOSLEEP.SYNCS 0x989680 ;  /* 0x009896800000895d */ /* 0x004fea0003900000 */
[----:B------:R-:W2:Y:S02]  /*8090*/  @!P0 SYNCS.PHASECHK.TRANS64 P0, [R0+URZ+0x150], R2 ;  /* 0x00015002000085a7 */ /* 0x000ea400080010ff */
[----:B--2---:R-:W-:Y:S05]  /*80a0*/  @!P0 BRA `(.L_x_170) ;  /* 0xfffffffc00f08947 */ /* 0x004fea000383ffff */
[----:B------:R-:W-:Y:S05]  /*80b0*/  BRA `(.L_x_67) ;  /* 0xffffffb800047947 */ /* 0x000fea000383ffff */
.L_x_77:
[----:B-1----:R-:W-:-:S04]  /*80c0*/  MOV R5, UR5 ;  /* 0x0000000500057c02 */ /* 0x002fc80008000f00 */
[----:B------:R1:W2:Y:S03]  /*80d0*/  SYNCS.PHASECHK.TRANS64.TRYWAIT P0, [R5+URZ+0x8], R6 ;  /* 0x00000806050075a7 */ /* 0x0002a600080011ff */
[----:B--2---:R-:W-:Y:S05]  /*80e0*/  @!P0 NANOSLEEP.SYNCS 0x989680 ;  /* 0x009896800000895d */ /* 0x004fea0003900000 */
[----:B------:R-:W2:Y:S02]  /*80f0*/  @!P0 SYNCS.PHASECHK.TRANS64 P0, [R5+URZ+0x8], R6 ;  /* 0x00000806050085a7 */ /* 0x000ea400080010ff */
[----:B--2---:R-:W-:Y:S05]  /*8100*/  @!P0 BRA `(.L_x_77) ;  /* 0xfffffffc00ec8947 */ /* 0x004fea000383ffff */
[----:B------:R-:W-:Y:S05]  /*8110*/  BRA `(.L_x_76) ;  /* 0xffffffb800b87947 */ /* 0x000fea000383ffff */
.L_x_79:
[----:B------:R-:W-:Y:S01]  /*8120*/  BSSY B0, `(.L_x_171) ;  /* 0x0000006000007945 */ /* 0x000fe20003800000 */
[----:B------:R-:W-:-:S07]  /*8130*/  MOV R15, 0xffffffff ;  /* 0xffffffff000f7802 */ /* 0x000fce0000000f00 */
[----:B-1---5:R-:W-:Y:S05]  /*8140*/  WARPSYNC.COLLECTIVE R15, `(.L_x_172) ;  /* 0x000000000f0c7348 */ /* 0x022fea0003c00000 */
[----:B------:R-:W-:Y:S02]  /*8150*/  ELECT P6, UR79, PT ;  /* 0x00000000004f782f */ /* 0x000fe400038c0000 */
[----:B------:R-:W-:Y:S01]  /*8160*/  MOV R14, UR79 ;  /* 0x0000004f000e7c02 */ /* 0x000fe20008000f00 */
[----:B-1---5:R-:W-:Y:S10]  /*8170*/  ENDCOLLECTIVE ;  /* 0x000000000000791b */ /* 0x022ff40003800000 */
.L_x_172:
[----:B------:R-:W-:Y:S05]  /*8180*/  BSYNC B0 ;  /* 0x0000000000007941 */ /* 0x000fea0003800000 */
.L_x_171:
[----:B------:R-:W-:Y:S01]  /*8190*/  PLOP3.LUT P0, PT, P6, PT, PT, 0x80, 0x8 ;  /* 0x000000000008781c */ /* 0x000fe2000370f070 */
[----:B------:R-:W-:-:S12]  /*81a0*/  BRA `(.L_x_173) ;  /* 0xffffffb800e47947 */ /* 0x000fd8000383ffff */
.L_x_81:
[----:B-1----:R-:W-:-:S04]  /*81b0*/  MOV R0, UR5 ;  /* 0x0000000500007c02 */ /* 0x002fc80008000f00 */
[----:B------:R1:W2:Y:S03]  /*81c0*/  SYNCS.PHASECHK.TRANS64.TRYWAIT P0, [R0+URZ+0x8], R4 ;  /* 0x00000804000075a7 */ /* 0x0002a600080011ff */
[----:B--2---:R-:W-:Y:S05]  /*81d0*/  @!P0 NANOSLEEP.SYNCS 0x989680 ;  /* 0x009896800000895d */ /* 0x004fea0003900000 */
[----:B------:R-:W2:Y:S02]  /*81e0*/  @!P0 SYNCS.PHASECHK.TRANS64 P0, [R0+URZ+0x8], R4 ;  /* 0x00000804000085a7 */ /* 0x000ea400080010ff */
[----:B--2---:R-:W-:Y:S05]  /*81f0*/  @!P0 BRA `(.L_x_81) ;  /* 0xfffffffc00ec8947 */ /* 0x004fea000383ffff */
[----:B------:R-:W-:Y:S05]  /*8200*/  BRA `(.L_x_80) ;  /* 0xffffffb800e87947 */ /* 0x000fea000383ffff */
.L_x_82:
[----:B-1----:R1:W2:Y:S02]  /*8210*/  SYNCS.PHASECHK.TRANS64.TRYWAIT P0, [R0+URZ+0x140], R4 ;  /* 0x00014004000075a7 */ /* 0x0022a400080011ff */
[----:B--2---:R-:W-:Y:S05]  /*8220*/  @!P0 NANOSLEEP.SYNCS 0x989680 ;  /* 0x009896800000895d */ /* 0x004fea0003900000 */
[----:B------:R-:W2:Y:S02]  /*8230*/  @!P0 SYNCS.PHASECHK.TRANS64 P0, [R0+URZ+0x140], R4 ;  /* 0x00014004000085a7 */ /* 0x000ea400080010ff */
[----:B--2---:R-:W-:Y:S05]  /*8240*/  @!P0 BRA `(.L_x_82) ;  /* 0xfffffffc00f08947 */ /* 0x004fea000383ffff */
[----:B------:R-:W-:Y:S05]  /*8250*/  BRA `(.L_x_174) ;  /* 0xffffffbc00d47947 */ /* 0x000fea000383ffff */
.L_x_84:
[----:B------:R-:W-:-:S07]  /*8260*/  MOV R0, UR31 ;  /* 0x0000001f00007c02 */ /* 0x000fce0008000f00 */
.L_x_175:
[----:B-1----:R1:W2:Y:S02]  /*8270*/  SYNCS.PHASECHK.TRANS64.TRYWAIT P0, [R0+URZ+0x180], R4 ;  /* 0x00018004000075a7 */ /* 0x0022a400080011ff */
[----:B--2---:R-:W-:Y:S05]  /*8280*/  @!P0 NANOSLEEP.SYNCS 0x989680 ;  /* 0x009896800000895d */ /* 0x004fea0003900000 */
[----:B------:R-:W2:Y:S02]  /*8290*/  @!P0 SYNCS.PHASECHK.TRANS64 P0, [R0+URZ+0x180], R4 ;  /* 0x00018004000085a7 */ /* 0x000ea400080010ff */
[----:B--2---:R-:W-:Y:S05]  /*82a0*/  @!P0 BRA `(.L_x_175) ;  /* 0xfffffffc00f08947 */ /* 0x004fea000383ffff */
[----:B------:R-:W-:Y:S05]  /*82b0*/  BRA `(.L_x_176) ;  /* 0xffffffc000207947 */ /* 0x000fea000383ffff */
.L_x_87:
[----:B------:R-:W-:Y:S07]  /*82c0*/  MOV R0, UR5 ;  /* 0x0000000500007c02 */ /* 0x000fee0008000f00 */
.L_x_177:
[----:B-1----:R1:W2:Y:S02]  /*82d0*/  SYNCS.PHASECHK.TRANS64.TRYWAIT P0, [R0+URZ], R4 ;  /* 0x00000004000075a7 */ /* 0x0022a400080011ff */
[----:B--2---:R-:W-:Y:S05]  /*82e0*/  @!P0 NANOSLEEP.SYNCS 0x989680 ;  /* 0x009896800000895d */ /* 0x004fea0003900000 */
[----:B------:R-:W2:Y:S02]  /*82f0*/  @!P0 SYNCS.PHASECHK.TRANS64 P0, [R0+URZ], R4 ;  /* 0x00000004000085a7 */ /* 0x000ea400080010ff */
[----:B--2---:R-:W-:Y:S05]  /*8300*/  @!P0 BRA `(.L_x_177) ;  /* 0xfffffffc00f08947 */ /* 0x004fea000383ffff */
[----:B------:R-:W-:Y:S05]  /*8310*/  BRA `(.L_x_86) ;  /* 0xffffffc000347947 */ /* 0x000fea000383ffff */
.L_x_91:
[----:B-1----:R-:W-:-:S07]  /*8320*/  MOV R0, UR4 ;  /* 0x0000000400007c02 */ /* 0x002fce0008000f00 */
.L_x_178:
[----:B-1----:R1:W2:Y:S02]  /*8330*/  SYNCS.PHASECHK.TRANS64.TRYWAIT P0, [R0+URZ], R2 ;  /* 0x00000002000075a7 */ /* 0x0022a400080011ff */
[----:B--2---:R-:W-:Y:S05]  /*8340*/  @!P0 NANOSLEEP.SYNCS 0x989680 ;  /* 0x009896800000895d */ /* 0x004fea0003900000 */
[----:B------:R-:W2:Y:S02]  /*8350*/  @!P0 SYNCS.PHASECHK.TRANS64 P0, [R0+URZ], R2 ;  /* 0x00000002000085a7 */ /* 0x000ea400080010ff */
[----:B--2---:R-:W-:Y:S05]  /*8360*/  @!P0 BRA `(.L_x_178) ;  /* 0xfffffffc00f08947 */ /* 0x004fea000383ffff */
[----:B------:R-:W-:Y:S05]  /*8370*/  BRA `(.L_x_179) ;  /* 0xffffffc400287947 */ /* 0x000fea000383ffff */
.L_x_92:
[----:B------:R-:W-:-:S07]  /*8380*/  MOV R0, UR5 ;  /* 0x0000000500007c02 */ /* 0x000fce0008000f00 */
.L_x_180:
[----:B-1----:R1:W2:Y:S02]  /*8390*/  SYNCS.PHASECHK.TRANS64.TRYWAIT P0, [R0+URZ], R3 ;  /* 0x00000003000075a7 */ /* 0x0022a400080011ff */
[----:B--2---:R-:W-:Y:S05]  /*83a0*/  @!P0 NANOSLEEP.SYNCS 0x989680 ;  /* 0x009896800000895d */ /* 0x004fea0003900000 */
[----:B------:R-:W2:Y:S02]  /*83b0*/  @!P0 SYNCS.PHASECHK.TRANS64 P0, [R0+URZ], R3 ;  /* 0x00000003000085a7 */ /* 0x000ea400080010ff */
[----:B--2---:R-:W-:Y:S05]  /*83c0*/  @!P0 BRA `(.L_x_180) ;  /* 0xfffffffc00f08947 */ /* 0x004fea000383ffff */
[----:B------:R-:W-:Y:S05]  /*83d0*/  BRA `(.L_x_181) ;  /* 0xffffffc400347947 */ /* 0x000fea000383ffff */
.L_x_93:
[----:B------:R-:W-:-:S07]  /*83e0*/  MOV R0, UR5 ;  /* 0x0000000500007c02 */ /* 0x000fce0008000f00 */
.L_x_182:
[----:B-1----:R1:W2:Y:S02]  /*83f0*/  SYNCS.PHASECHK.TRANS64.TRYWAIT P0, [R0+URZ], R3 ;  /* 0x00000003000075a7 */ /* 0x0022a400080011ff */
[----:B--2---:R-:W-:Y:S05]  /*8400*/  @!P0 NANOSLEEP.SYNCS 0x989680 ;  /* 0x009896800000895d */ /* 0x004fea0003900000 */
[----:B------:R-:W2:Y:S02]  /*8410*/  @!P0 SYNCS.PHASECHK.TRANS64 P0, [R0+URZ], R3 ;  /* 0x00000003000085a7 */ /* 0x000ea400080010ff */
[----:B--2---:R-:W-:Y:S05]  /*8420*/  @!P0 BRA `(.L_x_182) ;  /* 0xfffffffc00f08947 */ /* 0x004fea000383ffff */
[----:B------:R-:W-:Y:S05]  /*8430*/  BRA `(.L_x_183) ;  /* 0xffffffc400407947 */ /* 0x000fea000383ffff */
.L_x_96:
[----:B------:R-:W-:-:S07]  /*8440*/  MOV R0, UR26 ;  /* 0x0000001a00007c02 */ /* 0x000fce0008000f00 */
.L_x_184:
[----:B-1----:R1:W2:Y:S02]  /*8450*/  SYNCS.PHASECHK.TRANS64.TRYWAIT P1, [R0+URZ+0x1c0], R2 ;  /* 0x0001c002000075a7 */ /* 0x0022a400080211ff */
[----:B--2---:R-:W-:Y:S05]  /*8460*/  @!P1 NANOSLEEP.SYNCS 0x989680 ;  /* 0x009896800000995d */ /* 0x004fea0003900000 */
[----:B------:R-:W2:Y:S02]  /*8470*/  @!P1 SYNCS.PHASECHK.TRANS64 P1, [R0+URZ+0x1c0], R2 ;  /* 0x0001c002000095a7 */ /* 0x000ea400080210ff */
[----:B--2---:R-:W-:Y:S05]  /*8480*/  @!P1 BRA `(.L_x_184) ;  /* 0xfffffffc00f09947 */ /* 0x004fea000383ffff */
[----:B------:R-:W-:Y:S05]  /*8490*/  BRA `(.L_x_185) ;  /* 0xffffffc4008c7947 */ /* 0x000fea000383ffff */
.L_x_101:
[----:B--2---:R2:W3:Y:S02]  /*84a0*/  SYNCS.PHASECHK.TRANS64.TRYWAIT P0, [R7+URZ+0x140], R0 ;  /* 0x00014000070075a7 */ /* 0x0044e400080011ff */
[----:B---3--:R-:W-:Y:S05]  /*84b0*/  @!P0 NANOSLEEP.SYNCS 0x989680 ;  /* 0x009896800000895d */ /* 0x008fea0003900000 */
[----:B------:R-:W3:Y:S02]  /*84c0*/  @!P0 SYNCS.PHASECHK.TRANS64 P0, [R7+URZ+0x140], R0 ;  /* 0x00014000070085a7 */ /* 0x000ee400080010ff */
[----:B---3--:R-:W-:Y:S05]  /*84d0*/  @!P0 BRA `(.L_x_101) ;  /* 0xfffffffc00f08947 */ /* 0x008fea000383ffff */
[----:B------:R-:W-:Y:S05]  /*84e0*/  BRA `(.L_x_186) ;  /* 0xffffffc800a87947 */ /* 0x000fea000383ffff */
.L_x_104:
[----:B-1----:R-:W-:Y:S07]  /*84f0*/  MOV R0, UR17 ;  /* 0x0000001100007c02 */ /* 0x002fee0008000f00 */
.L_x_187:
[----:B-1----:R1:W2:Y:S02]  /*8500*/  SYNCS.PHASECHK.TRANS64.TRYWAIT P2, [R0+URZ+0x138], R7 ;  /* 0x00013807000075a7 */ /* 0x0022a400080411ff */
[----:B--2---:R-:W-:Y:S05]  /*8510*/  @!P2 NANOSLEEP.SYNCS 0x989680 ;  /* 0x009896800000a95d */ /* 0x004fea0003900000 */
[----:B------:R-:W2:Y:S02]  /*8520*/  @!P2 SYNCS.PHASECHK.TRANS64 P2, [R0+URZ+0x138], R7 ;  /* 0x000138070000a5a7 */ /* 0x000ea400080410ff */
[----:B--2---:R-:W-:Y:S05]  /*8530*/  @!P2 BRA `(.L_x_187) ;  /* 0xfffffffc00f0a947 */ /* 0x004fea000383ffff */
[----:B------:R-:W-:Y:S05]  /*8540*/  BRA `(.L_x_103) ;  /* 0xffffffd000087947 */ /* 0x000fea000383ffff */
.L_x_107:
[----:B-1----:R-:W-:Y:S07]  /*8550*/  MOV R0, UR17 ;  /* 0x0000001100007c02 */ /* 0x002fee0008000f00 */
.L_x_188:
[----:B-1----:R1:W2:Y:S02]  /*8560*/  SYNCS.PHASECHK.TRANS64.TRYWAIT P0, [R0+URZ+0x128], R6 ;  /* 0x00012806000075a7 */ /* 0x0022a400080011ff */
[----:B--2---:R-:W-:Y:S05]  /*8570*/  @!P0 NANOSLEEP.SYNCS 0x989680 ;  /* 0x009896800000895d */ /* 0x004fea0003900000 */
[----:B------:R-:W2:Y:S02]  /*8580*/  @!P0 SYNCS.PHASECHK.TRANS64 P0, [R0+URZ+0x128], R6 ;  /* 0x00012806000085a7 */ /* 0x000ea400080010ff */
[----:B--2---:R-:W-:Y:S05]  /*8590*/  @!P0 BRA `(.L_x_188) ;  /* 0xfffffffc00f08947 */ /* 0x004fea000383ffff */
[----:B------:R-:W-:Y:S05]  /*85a0*/  BRA `(.L_x_189) ;  /* 0xffffffd000587947 */ /* 0x000fea000383ffff */
.L_x_110:
[----:B--2---:R2:W3:Y:S02]  /*85b0*/  SYNCS.PHASECHK.TRANS64.TRYWAIT P0, [R3+URZ+0x140], R0 ;  /* 0x00014000030075a7 */ /* 0x0044e400080011ff */
[----:B---3--:R-:W-:Y:S05]  /*85c0*/  @!P0 NANOSLEEP.SYNCS 0x989680 ;  /* 0x009896800000895d */ /* 0x008fea0003900000 */
[----:B------:R-:W3:Y:S02]  /*85d0*/  @!P0 SYNCS.PHASECHK.TRANS64 P0, [R3+URZ+0x140], R0 ;  /* 0x00014000030085a7 */ /* 0x000ee400080010ff */
[----:B---3--:R-:W-:Y:S05]  /*85e0*/  @!P0 BRA `(.L_x_110) ;  /* 0xfffffffc00f08947 */ /* 0x008fea000383ffff */
[----:B------:R-:W-:Y:S05]  /*85f0*/  BRA `(.L_x_190) ;  /* 0xffffffd400a47947 */ /* 0x000fea000383ffff */
.L_x_121:
[----:B-1----:R-:W-:Y:S04]  /*8600*/  MOV R0, UR44 ;  /* 0x0000002c00007c02 */ /* 0x002fe80008000f00 */
[----:B------:R1:W2:Y:S03]  /*8610*/  SYNCS.PHASECHK.TRANS64.TRYWAIT P1, [R0+URZ+0x120], R3 ;  /* 0x00012003000075a7 */ /* 0x0002a600080211ff */
[----:B--2---:R-:W-:Y:S05]  /*8620*/  @!P1 NANOSLEEP.SYNCS 0x989680 ;  /* 0x009896800000995d */ /* 0x004fea0003900000 */
[----:B------:R-:W2:Y:S02]  /*8630*/  @!P1 SYNCS.PHASECHK.TRANS64 P1, [R0+URZ+0x120], R3 ;  /* 0x00012003000095a7 */ /* 0x000ea400080210ff */
[----:B--2---:R-:W-:Y:S05]  /*8640*/  @!P1 BRA `(.L_x_121) ;  /* 0xfffffffc00ec9947 */ /* 0x004fea000383ffff */
[----:B------:R-:W-:Y:S05]  /*8650*/  BRA `(.L_x_120) ;  /* 0xffffffe000e07947 */ /* 0x000fea000383ffff */
.L_x_123:
[----:B------:R1:W1:Y:S02]  /*8660*/  SYNCS.PHASECHK.TRANS64.TRYWAIT P1, [R83+URZ+0x160], R4 ;  /* 0x00016004530075a7 */ /* 0x00026400080211ff */
[----:B-1----:R-:W-:Y:S05]  /*8670*/  @!P1 NANOSLEEP.SYNCS 0x989680 ;  /* 0x009896800000995d */ /* 0x002fea0003900000 */
[----:B------:R-:W1:Y:S02]  /*8680*/  @!P1 SYNCS.PHASECHK.TRANS64 P1, [R83+URZ+0x160], R4 ;  /* 0x00016004530095a7 */ /* 0x000e6400080210ff */
[----:B-1----:R-:W-:Y:S05]  /*8690*/  @!P1 BRA `(.L_x_123) ;  /* 0xfffffffc00f09947 */ /* 0x002fea000383ffff */
[----:B------:R-:W-:Y:S05]  /*86a0*/  BRA `(.L_x_122) ;  /* 0xffffffe4001c7947 */ /* 0x000fea000383ffff */
        .weak           $__internal_0_$__cuda_sm10x_tcgen05_guardrail_trap_col_being_dealloced_not_returned_by_alloc
        .type           $__internal_0_$__cuda_sm10x_tcgen05_guardrail_trap_col_being_dealloced_not_returned_by_alloc,@function
        .size           $__internal_0_$__cuda_sm10x_tcgen05_guardrail_trap_col_being_dealloced_not_returned_by_alloc,($__internal_1_$__cuda_sm10x_tcgen05_guardrail_trap_phase_invalid_during_alloc - $__internal_0_$__cuda_sm10x_tcgen05_guardrail_trap_col_being_dealloced_not_returned_by_alloc)
$__internal_0_$__cuda_sm10x_tcgen05_guardrail_trap_col_being_dealloced_not_returned_by_alloc:
[----:B------:R-:W-:Y:S05]  /*86b0*/  BPT.TRAP 0x1 ;  /* 0x000000040000795c */ /* 0x000fea0000300000 */
[----:B------:R-:W-:-:S04]  /*86c0*/  HFMA2 R3, -RZ, RZ, 0, 0 ;  /* 0x00000000ff037431 */ /* 0x000fc800000001ff */
[----:B------:R-:W-:Y:S05]  /*86d0*/  RET.REL.NODEC R2 `(_ZN7cutlass13device_kernelINS_4gemm6kernel13GemmUniversalIN4cute5tupleIJiiiiEEENS1_10collective13CollectiveMmaINS1_35MainloopSm100TmaUmmaWarpSpecializedILi18ELi2ELi4ENS5_IJNS4_1CILi2EEESB_NSA_ILi1EEEEEEEENS5_IJNSA_ILi128EEENSA_ILi64EEESF_EEEaNS5_IJlSC_lEEEaSI_NS4_8TiledMMAINS4_8MMA_AtomIJNS4_21SM100_MMA_S8_2x1SM_SSIaaiLi128ELi64ELNS4_4UMMA5MajorE0ELSN_0ELNSM_8SaturateE0EEEEEENS4_6LayoutINS5_IJSC_SC_SC_EEENS5_IJNSA_ILi0EEEST_ST_EEEEENS5_IJNS4_10UnderscoreESW_SW_EEEEENS4_28SM100_TMA_2SM_LOAD_MULTICASTENS4_14ComposedLayoutINS4_7SwizzleILi3ELi4ELi3EEENS4_18smem_ptr_flag_bitsILi8EEENSR_INS5_IJNSA_ILi8EEESF_EEENS5_IJSF_SC_EEEEEEEvNS4_8identityENS4_18SM100_TMA_2SM_LOADES19_vS1A_EENS_8epilogue10collective18CollectiveEpilogueINS1D_23Sm100TmaWarpSpecializedILi1ELi1ELi32ELb0ELb0EEEJNS5_IJSG_SG_SF_EEENS5_IJNSR_ISG_SC_EES1J_EEEaSI_aSI_NS1D_6fusion15FusionCallbacksIS1H_NS1L_17LinearCombinationIaiaiLNS_15FloatRoundStyleE2EEES1I_S1K_JEEENS4_5SM1004TMEM4LOAD26SM100_TMEM_LOAD_32dp32b32xENS4_13SM90_TMA_LOADENS10_INS11_ILi2ELi4ELi3EEES14_NSR_INS5_IJS15_SG_EEENS5_IJSG_SC_EEEEEEENS4_39AutoVectorizingCopyWithAssumedAlignmentILi128EEENS4_14SM90_TMA_STOREES20_S22_S22_EEEvvEEEEvNT_6ParamsE) ;  /* 0xffffff7802487950 */ /* 0x000fea0003c3ffff */
        .weak           $__internal_1_$__cuda_sm10x_tcgen05_guardrail_trap_phase_invalid_during_alloc
        .type           $__internal_1_$__cuda_sm10x_tcgen05_guardrail_trap_phase_invalid_during_alloc,@function
        .size           $__internal_1_$__cuda_sm10x_tcgen05_guardrail_trap_phase_invalid_during_alloc,($__internal_2_$__cuda_sm10x_tcgen05_guardrail_trap_unallocated_columns_being_dealloced - $__internal_1_$__cuda_sm10x_tcgen05_guardrail_trap_phase_invalid_during_alloc)
$__internal_1_$__cuda_sm10x_tcgen05_guardrail_trap_phase_invalid_during_alloc:
[----:B------:R-:W-:Y:S05]  /*86e0*/  BPT.TRAP 0x1 ;  /* 0x000000040000795c */ /* 0x000fea0000300000 */
[----:B------:R-:W-:-:S04]  /*86f0*/  MOV R5, 0x0 ;  /* 0x0000000000057802 */ /* 0x000fc80000000f00 */
[----:B------:R-:W-:Y:S05]  /*8700*/  RET.REL.NODEC R4 `(_ZN7cutlass13device_kernelINS_4gemm6kernel13GemmUniversalIN4cute5tupleIJiiiiEEENS1_10collective13CollectiveMmaINS1_35MainloopSm100TmaUmmaWarpSpecializedILi18ELi2ELi4ENS5_IJNS4_1CILi2EEESB_NSA_ILi1EEEEEEEENS5_IJNSA_ILi128EEENSA_ILi64EEESF_EEEaNS5_IJlSC_lEEEaSI_NS4_8TiledMMAINS4_8MMA_AtomIJNS4_21SM100_MMA_S8_2x1SM_SSIaaiLi128ELi64ELNS4_4UMMA5MajorE0ELSN_0ELNSM_8SaturateE0EEEEEENS4_6LayoutINS5_IJSC_SC_SC_EEENS5_IJNSA_ILi0EEEST_ST_EEEEENS5_IJNS4_10UnderscoreESW_SW_EEEEENS4_28SM100_TMA_2SM_LOAD_MULTICASTENS4_14ComposedLayoutINS4_7SwizzleILi3ELi4ELi3EEENS4_18smem_ptr_flag_bitsILi8EEENSR_INS5_IJNSA_ILi8EEESF_EEENS5_IJSF_SC_EEEEEEEvNS4_8identityENS4_18SM100_TMA_2SM_LOADES19_vS1A_EENS_8epilogue10collective18CollectiveEpilogueINS1D_23Sm100TmaWarpSpecializedILi1ELi1ELi32ELb0ELb0EEEJNS5_IJSG_SG_SF_EEENS5_IJNSR_ISG_SC_EES1J_EEEaSI_aSI_NS1D_6fusion15FusionCallbacksIS1H_NS1L_17LinearCombinationIaiaiLNS_15FloatRoundStyleE2EEES1I_S1K_JEEENS4_5SM1004TMEM4LOAD26SM100_TMEM_LOAD_32dp32b32xENS4_13SM90_TMA_LOADENS10_INS11_ILi2ELi4ELi3EEES14_NSR_INS5_IJS15_SG_EEENS5_IJSG_SC_EEEEEEENS4_39AutoVectorizingCopyWithAssumedAlignmentILi128EEENS4_14SM90_TMA_STOREES20_S22_S22_EEEvvEEEEvNT_6ParamsE) ;  /* 0xffffff78043c7950 */ /* 0x000fea0003c3ffff */
        .weak           $__internal_2_$__cuda_sm10x_tcgen05_guardrail_trap_unallocated_columns_being_dealloced
        .type           $__internal_2_$__cuda_sm10x_tcgen05_guardrail_trap_unallocated_columns_being_dealloced,@function
        .size           $__internal_2_$__cuda_sm10x_tcgen05_guardrail_trap_unallocated_columns_being_dealloced,(.L_x_192 - $__internal_2_$__cuda_sm10x_tcgen05_guardrail_trap_unallocated_columns_being_dealloced)
$__internal_2_$__cuda_sm10x_tcgen05_guardrail_trap_unallocated_columns_being_dealloced:
[----:B------:R-:W-:Y:S05]  /*8710*/  BPT.TRAP 0x1 ;  /* 0x000000040000795c */ /* 0x000fea0000300000 */
[----:B------:R-:W-:-:S04]  /*8720*/  HFMA2 R3, -RZ, RZ, 0, 0 ;  /* 0x00000000ff037431 */ /* 0x000fc800000001ff */
[----:B------:R-:W-:Y:S05]  /*8730*/  RET.REL.NODEC R2 `(_ZN7cutlass13device_kernelINS_4gemm6kernel13GemmUniversalIN4cute5tupleIJiiiiEEENS1_10collective13CollectiveMmaINS1_35MainloopSm100TmaUmmaWarpSpecializedILi18ELi2ELi4ENS5_IJNS4_1CILi2EEESB_NSA_ILi1EEEEEEEENS5_IJNSA_ILi128EEENSA_ILi64EEESF_EEEaNS5_IJlSC_lEEEaSI_NS4_8TiledMMAINS4_8MMA_AtomIJNS4_21SM100_MMA_S8_2x1SM_SSIaaiLi128ELi64ELNS4_4UMMA5MajorE0ELSN_0ELNSM_8SaturateE0EEEEEENS4_6LayoutINS5_IJSC_SC_SC_EEENS5_IJNSA_ILi0EEEST_ST_EEEEENS5_IJNS4_10UnderscoreESW_SW_EEEEENS4_28SM100_TMA_2SM_LOAD_MULTICASTENS4_14ComposedLayoutINS4_7SwizzleILi3ELi4ELi3EEENS4_18smem_ptr_flag_bitsILi8EEENSR_INS5_IJNSA_ILi8EEESF_EEENS5_IJSF_SC_EEEEEEEvNS4_8identityENS4_18SM100_TMA_2SM_LOADES19_vS1A_EENS_8epilogue10collective18CollectiveEpilogueINS1D_23Sm100TmaWarpSpecializedILi1ELi1ELi32ELb0ELb0EEEJNS5_IJSG_SG_SF_EEENS5_IJNSR_ISG_SC_EES1J_EEEaSI_aSI_NS1D_6fusion15FusionCallbacksIS1H_NS1L_17LinearCombinationIaiaiLNS_15FloatRoundStyleE2EEES1I_S1K_JEEENS4_5SM1004TMEM4LOAD26SM100_TMEM_LOAD_32dp32b32xENS4_13SM90_TMA_LOADENS10_INS11_ILi2ELi4ELi3EEES14_NSR_INS5_IJS15_SG_EEENS5_IJSG_SC_EEEEEEENS4_39AutoVectorizingCopyWithAssumedAlignmentILi128EEENS4_14SM90_TMA_STOREES20_S22_S22_EEEvvEEEEvNT_6ParamsE) ;  /* 0xffffff7802307950 */ /* 0x000fea0003c3ffff */
.L_x_191:
[----:B------:R-:W-:-:S00]  /*8740*/  BRA `(.L_x_191) ;  /* 0xfffffffc00fc7947 */ /* 0x000fc0000383ffff */
[----:B------:R-:W-:-:S00]  /*8750*/  NOP ;  /* 0x0000000000007918 */ /* 0x000fc00000000000 */
        /* <DEDUP_REMOVED lines=10> */
.L_x_192:


//--------------------- .nv.global.init           --------------------------
	.section	.nv.global.init,"aw",@progbits
.nv.global.init:
	.type		$str$27,@object
	.size		$str$27,($str$28 - $str$27)
$str$27:
        /*0000*/ 	.byte	0x28, 0x61, 0x64, 0x64, 0x72, 0x65, 0x73, 0x73, 0x20, 0x26, 0x20, 0x6d, 0x61, 0x73, 0x6b, 0x29
        /*0010*/ 	.byte	0x20, 0x3d, 0x3d, 0x20, 0x30, 0x00
	.type		$str$28,@object
	.size		$str$28,($str$26 - $str$28)
$str$28:
        /*0016*/ 	.byte	0x2f, 0x74, 0x6d, 0x70, 0x2f, 0x63, 0x75, 0x74, 0x6c, 0x61, 0x73, 0x73, 0x5f, 0x73, 0x77, 0x65
        /*0026*/ 	.byte	0x65, 0x70, 0x5f, 0x73, 0x72, 0x63, 0x2f, 0x69, 0x6e, 0x63, 0x6c, 0x75, 0x64, 0x65, 0x2f, 0x63
        /*0036*/ 	.byte	0x75, 0x74, 0x65, 0x2f, 0x70, 0x6f, 0x69, 0x6e, 0x74, 0x65, 0x72, 0x5f, 0x66, 0x6c, 0x61, 0x67
        /*0046*/ 	.byte	0x67, 0x65, 0x64, 0x2e, 0x68, 0x70, 0x70, 0x00
	.type		$str$26,@object
	.size		$str$26,($str$25 - $str$26)
$str$26:
        /*004e*/ 	.byte	0x2f, 0x74, 0x6d, 0x70, 0x2f, 0x63, 0x75, 0x74, 0x6c, 0x61, 0x73, 0x73, 0x5f, 0x73, 0x77, 0x65
        /*005e*/ 	.byte	0x65, 0x70, 0x5f, 0x73, 0x72, 0x63, 0x2f, 0x69, 0x6e, 0x63, 0x6c, 0x75, 0x64, 0x65, 0x2f, 0x63
        /*006e*/ 	.byte	0x75, 0x74, 0x65, 0x2f, 0x61, 0x74, 0x6f, 0x6d, 0x2f, 0x63, 0x6f, 0x70, 0x79, 0x5f, 0x74, 0x72
        /*007e*/ 	.byte	0x61, 0x69, 0x74, 0x73, 0x5f, 0x73, 0x6d, 0x31, 0x30, 0x30, 0x2e, 0x68, 0x70, 0x70, 0x00
	.type		$str$25,@object
	.size		$str$25,(__unnamed_1 - $str$25)
$str$25:
        /*008d*/ 	.byte	0x28, 0x28, 0x75, 0x69, 0x6e, 0x74, 0x33, 0x32, 0x5f, 0x74, 0x28, 0x74, 0x68, 0x72, 0x65, 0x61
        /*009d*/ 	.byte	0x64, 0x49, 0x64, 0x78, 0x2e, 0x78, 0x29, 0x20, 0x2f, 0x20, 0x33, 0x32, 0x29, 0x20, 0x25, 0x20
        /*00ad*/ 	.byte	0x34, 0x29, 0x20, 0x3d, 0x3d, 0x20, 0x28, 0x28, 0x28, 0x74, 0x6d, 0x65, 0x6d, 0x5f, 0x61, 0x64
        /*00bd*/ 	.byte	0x64, 0x72, 0x20, 0x3e, 0x3e, 0x20, 0x31, 0x36, 0x29, 0x20, 0x2f, 0x20, 0x33, 0x32, 0x29, 0x20
        /*00cd*/ 	.byte	0x25, 0x20, 0x34, 0x29, 0x00
	.type		__unnamed_1,@object
	.size		__unnamed_1,(__unnamed_2 - __unnamed_1)
__unnamed_1:
        /*00d2*/ 	.byte	0x61, 0x75, 0x74, 0x6f, 0x20, 0x63, 0x75, 0x74, 0x65, 0x3a, 0x3a, 0x61, 0x73, 0x5f, 0x70, 0x6f
        /* <DEDUP_REMOVED lines=24> */
        /*0262*/ 	.byte	0x00
	.type		__unnamed_2,@object
	.size		__unnamed_2,(.L_2 - __unnamed_2)
__unnamed_2:
        /* <DEDUP_REMOVED lines=41> */
.L_2:


//--------------------- .nv.shared._ZN7cutlass13device_kernelINS_4gemm6kernel13GemmUniversalIN4cute5tupleIJiiiiEEENS1_10collective13CollectiveMmaINS1_35MainloopSm100TmaUmmaWarpSpecializedILi18ELi2ELi4ENS5_IJNS4_1CILi2EEESB_NSA_ILi1EEEEEEEENS5_IJNSA_ILi128EEENSA_ILi64EEESF_EEEaNS5_IJlSC_lEEEaSI_NS4_8TiledMMAINS4_8MMA_AtomIJNS4_21SM100_MMA_S8_2x1SM_SSIaaiLi128ELi64ELNS4_4UMMA5MajorE0ELSN_0ELNSM_8SaturateE0EEEEEENS4_6LayoutINS5_IJSC_SC_SC_EEENS5_IJNSA_ILi0EEEST_ST_EEEEENS5_IJNS4_10UnderscoreESW_SW_EEEEENS4_28SM100_TMA_2SM_LOAD_MULTICASTENS4_14ComposedLayoutINS4_7SwizzleILi3ELi4ELi3EEENS4_18smem_ptr_flag_bitsILi8EEENSR_INS5_IJNSA_ILi8EEESF_EEENS5_IJSF_SC_EEEEEEEvNS4_8identityENS4_18SM100_TMA_2SM_LOADES19_vS1A_EENS_8epilogue10collective18CollectiveEpilogueINS1D_23Sm100TmaWarpSpecializedILi1ELi1ELi32ELb0ELb0EEEJNS5_IJSG_SG_SF_EEENS5_IJNSR_ISG_SC_EES1J_EEEaSI_aSI_NS1D_6fusion15FusionCallbacksIS1H_NS1L_17LinearCombinationIaiaiLNS_15FloatRoundStyleE2EEES1I_S1K_JEEENS4_5SM1004TMEM4LOAD26SM100_TMEM_LOAD_32dp32b32xENS4_13SM90_TMA_LOADENS10_INS11_ILi2ELi4ELi3EEES14_NSR_INS5_IJS15_SG_EEENS5_IJSG_SC_EEEEEEENS4_39AutoVectorizingCopyWithAssumedAlignmentILi128EEENS4_14SM90_TMA_STOREES20_S22_S22_EEEvvEEEEvNT_6ParamsE --------------------------
	.section	.nv.shared._ZN7cutlass13device_kernelINS_4gemm6kernel13GemmUniversalIN4cute5tupleIJiiiiEEENS1_10collective13CollectiveMmaINS1_35MainloopSm100TmaUmmaWarpSpecializedILi18ELi2ELi4ENS5_IJNS4_1CILi2EEESB_NSA_ILi1EEEEEEEENS5_IJNSA_ILi128EEENSA_ILi64EEESF_EEEaNS5_IJlSC_lEEEaSI_NS4_8TiledMMAINS4_8MMA_AtomIJNS4_21SM100_MMA_S8_2x1SM_SSIaaiLi128ELi64ELNS4_4UMMA5MajorE0ELSN_0ELNSM_8SaturateE0EEEEEENS4_6LayoutINS5_IJSC_SC_SC_EEENS5_IJNSA_ILi0EEEST_ST_EEEEENS5_IJNS4_10UnderscoreESW_SW_EEEEENS4_28SM100_TMA_2SM_LOAD_MULTICASTENS4_14ComposedLayoutINS4_7SwizzleILi3ELi4ELi3EEENS4_18smem_ptr_flag_bitsILi8EEENSR_INS5_IJNSA_ILi8EEESF_EEENS5_IJSF_SC_EEEEEEEvNS4_8identityENS4_18SM100_TMA_2SM_LOADES19_vS1A_EENS_8epilogue10collective18CollectiveEpilogueINS1D_23Sm100TmaWarpSpecializedILi1ELi1ELi32ELb0ELb0EEEJNS5_IJSG_SG_SF_EEENS5_IJNSR_ISG_SC_EES1J_EEEaSI_aSI_NS1D_6fusion15FusionCallbacksIS1H_NS1L_17LinearCombinationIaiaiLNS_15FloatRoundStyleE2EEES1I_S1K_JEEENS4_5SM1004TMEM4LOAD26SM100_TMEM_LOAD_32dp32b32xENS4_13SM90_TMA_LOADENS10_INS11_ILi2ELi4ELi3EEES14_NSR_INS5_IJS15_SG_EEENS5_IJSG_SC_EEEEEEENS4_39AutoVectorizingCopyWithAssumedAlignmentILi128EEENS4_14SM90_TMA_STOREES20_S22_S22_EEEvvEEEEvNT_6ParamsE,"aw",@nobits
	.sectionflags	@""
	.align	16
	.zero		1024


//--------------------- .nv.shared.reserved.0     --------------------------
	.section	.nv.shared.reserved.0,"aw",@nobits
	.weak		__nv_reservedSMEM_offset_0_alias
	.size		__nv_reservedSMEM_offset_0_alias, 0, 64
	.other		__nv_reservedSMEM_offset_0_alias,@"STO_CUDA_RESERVED_SHARED STV_DEFAULT"
__nv_reservedSMEM_offset_0_alias:
	.zero		0
.nv.shared.reserved.0:
	.zero		64
	.weak		__nv_reservedSMEM_tcgen05_partition
	.type		__nv_reservedSMEM_tcgen05_partition,@object
	.size		__nv_reservedSMEM_tcgen05_partition,(.L_0 - __nv_reservedSMEM_tcgen05_partition)
__nv_reservedSMEM_tcgen05_partition:
	.zero		32
.L_0:


//--------------------- .nv.global                --------------------------
	.section	.nv.global,"aw",@nobits
.nv.global:
	.type		_ZN40_INTERNAL_cc78aeaf_4_k_cu_6536495d_109454cute1_E,@object
	.size		_ZN40_INTERNAL_cc78aeaf_4_k_cu_6536495d_109454cute1_E,(_ZN40_INTERNAL_cc78aeaf_4_k_cu_6536495d_109454cuda3std3__45__cpo6cbeginE - _ZN40_INTERNAL_cc78aeaf_4_k_cu_6536495d_109454cute1_E)
_ZN40_INTERNAL_cc78aeaf_4_k_cu_6536495d_109454cute1_E:
	.zero		1
	.type		_ZN40_INTERNAL_cc78aeaf_4_k_cu_6536495d_109454cuda3std3__45__cpo6cbeginE,@object
	.size		_ZN40_INTERNAL_cc78aeaf_4_k_cu_6536495d_109454cuda3std3__45__cpo6cbeginE,(_ZN40_INTERNAL_cc78aeaf_4_k_cu_6536495d_109454cuda3std3__48in_placeE - _ZN40_INTERNAL_cc78aeaf_4_k_cu_6536495d_109454cuda3std3__45__cpo6cbeginE)
_ZN40_INTERNAL_cc78aeaf_4_k_cu_6536495d_109454cuda3std3__45__cpo6cbeginE:
	.zero		1
	.type		_ZN40_INTERNAL_cc78aeaf_4_k_cu_6536495d_109454cuda3std3__48in_placeE,@object
	.size		_ZN40_INTERNAL_cc78aeaf_4_k_cu_6536495d_109454cuda3std3__48in_placeE,(_ZN40_INTERNAL_cc78aeaf_4_k_cu_6536495d_109454cuda3std6ranges3__45__cpo9iter_moveE - _ZN40_INTERNAL_cc78aeaf_4_k_cu_6536495d_109454cuda3std3__48in_placeE)
_ZN40_INTERNAL_cc78aeaf_4_k_cu_6536495d_109454cuda3std3__48in_placeE:
	.zero		1
	.type		_ZN40_INTERNAL_cc78aeaf_4_k_cu_6536495d_109454cuda3std6ranges3__45__cpo9iter_moveE,@object
	.size		_ZN40_INTERNAL_cc78aeaf_4_k_cu_6536495d_109454cuda3std6ranges3__45__cpo9iter_moveE,(_ZN40_INTERNAL_cc78aeaf_4_k_cu_6536495d_109454cuda3std3__45__cpo5beginE - _ZN40_INTERNAL_cc78aeaf_4_k_cu_6536495d_109454cuda3std6ranges3__45__cpo9iter_moveE)
_ZN40_INTERNAL_cc78aeaf_4_k_cu_6536495d_109454cuda3std6ranges3__45__cpo9iter_moveE:
	.zero		1
	.type		_ZN40_INTERNAL_cc78aeaf_4_k_cu_6536495d_109454cuda3std3__45__cpo5beginE,@object
	.size		_ZN40_INTERNAL_cc78aeaf_4_k_cu_6536495d_109454cuda3std3__45__cpo5beginE,(_ZN40_INTERNAL_cc78aeaf_4_k_cu_6536495d_109454cuda3std3__442_GLOBAL__N__cc78aeaf_4_k_cu_6536495d_109456ignoreE - _ZN40_INTERNAL_cc78aeaf_4_k_cu_6536495d_109454cuda3std3__45__cpo5beginE)
_ZN40_INTERNAL_cc78aeaf_4_k_cu_6536495d_109454cuda3std3__45__cpo5beginE:
	.zero		1
	.type		_ZN40_INTERNAL_cc78aeaf_4_k_cu_6536495d_109454cuda3std3__442_GLOBAL__N__cc78aeaf_4_k_cu_6536495d_109456ignoreE,@object
	.size		_ZN40_INTERNAL_cc78aeaf_4_k_cu_6536495d_109454cuda3std3__442_GLOBAL__N__cc78aeaf_4_k_cu_6536495d_109456ignoreE,(_ZN40_INTERNAL_cc78aeaf_4_k_cu_6536495d_109454cute7productE - _ZN40_INTERNAL_cc78aeaf_4_k_cu_6536495d_109454cuda3std3__442_GLOBAL__N__cc78aeaf_4_k_cu_6536495d_109456ignoreE)
_ZN40_INTERNAL_cc78aeaf_4_k_cu_6536495d_109454cuda3std3__442_GLOBAL__N__cc78aeaf_4_k_cu_6536495d_109456ignoreE:
	.zero		1
	.type		_ZN40_INTERNAL_cc78aeaf_4_k_cu_6536495d_109454cute7productE,@object
	.size		_ZN40_INTERNAL_cc78aeaf_4_k_cu_6536495d_109454cute7productE,(_ZN40_INTERNAL_cc78aeaf_4_k_cu_6536495d_109454cuda3std3__45__cpo3endE - _ZN40_INTERNAL_cc78aeaf_4_k_cu_6536495d_109454cute7productE)
_ZN40_INTERNAL_cc78aeaf_4_k_cu_6536495d_109454cute7productE:
	.zero		1
	.type		_ZN40_INTERNAL_cc78aeaf_4_k_cu_6536495d_109454cuda3std3__45__cpo3endE,@object
	.size		_ZN40_INTERNAL_cc78aeaf_4_k_cu_6536495d_109454cuda3std3__45__cpo3endE,(_ZN40_INTERNAL_cc78aeaf_4_k_cu_6536495d_109454cuda3std3__419piecewise_constructE - _ZN40_INTERNAL_cc78aeaf_4_k_cu_6536495d_109454cuda3std3__45__cpo3endE)
_ZN40_INTERNAL_cc78aeaf_4_k_cu_6536495d_109454cuda3std3__45__cpo3endE:
	.zero		1
	.type		_ZN40_INTERNAL_cc78aeaf_4_k_cu_6536495d_109454cuda3std3__419piecewise_constructE,@object
	.size		_ZN40_INTERNAL_cc78aeaf_4_k_cu_6536495d_109454cuda3std3__419piecewise_constructE,(_ZN40_INTERNAL_cc78aeaf_4_k_cu_6536495d_109454cuda3std3__45__cpo4cendE - _ZN40_INTERNAL_cc78aeaf_4_k_cu_6536495d_109454cuda3std3__419piecewise_constructE)
_ZN40_INTERNAL_cc78aeaf_4_k_cu_6536495d_109454cuda3std3__419piecewise_constructE:
	.zero		1
	.type		_ZN40_INTERNAL_cc78aeaf_4_k_cu_6536495d_109454cuda3std3__45__cpo4cendE,@object
	.size		_ZN40_INTERNAL_cc78aeaf_4_k_cu_6536495d_109454cuda3std3__45__cpo4cendE,(_ZN40_INTERNAL_cc78aeaf_4_k_cu_6536495d_109454cuda3std6ranges3__45__cpo4swapE - _ZN40_INTERNAL_cc78aeaf_4_k_cu_6536495d_109454cuda3std3__45__cpo4cendE)
_ZN40_INTERNAL_cc78aeaf_4_k_cu_6536495d_109454cuda3std3__45__cpo4cendE:
	.zero		1
	.type		_ZN40_INTERNAL_cc78aeaf_4_k_cu_6536495d_109454cuda3std6ranges3__45__cpo4swapE,@object
	.size		_ZN40_INTERNAL_cc78aeaf_4_k_cu_6536495d_109454cuda3std6ranges3__45__cpo4swapE,(.L_10 - _ZN40_INTERNAL_cc78aeaf_4_k_cu_6536495d_109454cuda3std6ranges3__45__cpo4swapE)
_ZN40_INTERNAL_cc78aeaf_4_k_cu_6536495d_109454cuda3std6ranges3__45__cpo4swapE:
	.zero		1
.L_10:


//--------------------- .nv.constant0._ZN7cutlass13device_kernelINS_4gemm6kernel13GemmUniversalIN4cute5tupleIJiiiiEEENS1_10collective13CollectiveMmaINS1_35MainloopSm100TmaUmmaWarpSpecializedILi18ELi2ELi4ENS5_IJNS4_1CILi2EEESB_NSA_ILi1EEEEEEEENS5_IJNSA_ILi128EEENSA_ILi64EEESF_EEEaNS5_IJlSC_lEEEaSI_NS4_8TiledMMAINS4_8MMA_AtomIJNS4_21SM100_MMA_S8_2x1SM_SSIaaiLi128ELi64ELNS4_4UMMA5MajorE0ELSN_0ELNSM_8SaturateE0EEEEEENS4_6LayoutINS5_IJSC_SC_SC_EEENS5_IJNSA_ILi0EEEST_ST_EEEEENS5_IJNS4_10UnderscoreESW_SW_EEEEENS4_28SM100_TMA_2SM_LOAD_MULTICASTENS4_14ComposedLayoutINS4_7SwizzleILi3ELi4ELi3EEENS4_18smem_ptr_flag_bitsILi8EEENSR_INS5_IJNSA_ILi8EEESF_EEENS5_IJSF_SC_EEEEEEEvNS4_8identityENS4_18SM100_TMA_2SM_LOADES19_vS1A_EENS_8epilogue10collective18CollectiveEpilogueINS1D_23Sm100TmaWarpSpecializedILi1ELi1ELi32ELb0ELb0EEEJNS5_IJSG_SG_SF_EEENS5_IJNSR_ISG_SC_EES1J_EEEaSI_aSI_NS1D_6fusion15FusionCallbacksIS1H_NS1L_17LinearCombinationIaiaiLNS_15FloatRoundStyleE2EEES1I_S1K_JEEENS4_5SM1004TMEM4LOAD26SM100_TMEM_LOAD_32dp32b32xENS4_13SM90_TMA_LOADENS10_INS11_ILi2ELi4ELi3EEES14_NSR_INS5_IJS15_SG_EEENS5_IJSG_SC_EEEEEEENS4_39AutoVectorizingCopyWithAssumedAlignmentILi128EEENS4_14SM90_TMA_STOREES20_S22_S22_EEEvvEEEEvNT_6ParamsE --------------------------
	.section	.nv.constant0._ZN7cutlass13device_kernelINS_4gemm6kernel13GemmUniversalIN4cute5tupleIJiiiiEEENS1_10collective13CollectiveMmaINS1_35MainloopSm100TmaUmmaWarpSpecializedILi18ELi2ELi4ENS5_IJNS4_1CILi2EEESB_NSA_ILi1EEEEEEEENS5_IJNSA_ILi128EEENSA_ILi64EEESF_EEEaNS5_IJlSC_lEEEaSI_NS4_8TiledMMAINS4_8MMA_AtomIJNS4_21SM100_MMA_S8_2x1SM_SSIaaiLi128ELi64ELNS4_4UMMA5MajorE0ELSN_0ELNSM_8SaturateE0EEEEEENS4_6LayoutINS5_IJSC_SC_SC_EEENS5_IJNSA_ILi0EEEST_ST_EEEEENS5_IJNS4_10UnderscoreESW_SW_EEEEENS4_28SM100_TMA_2SM_LOAD_MULTICASTENS4_14ComposedLayoutINS4_7SwizzleILi3ELi4ELi3EEENS4_18smem_ptr_flag_bitsILi8EEENSR_INS5_IJNSA_ILi8EEESF_EEENS5_IJSF_SC_EEEEEEEvNS4_8identityENS4_18SM100_TMA_2SM_LOADES19_vS1A_EENS_8epilogue10collective18CollectiveEpilogueINS1D_23Sm100TmaWarpSpecializedILi1ELi1ELi32ELb0ELb0EEEJNS5_IJSG_SG_SF_EEENS5_IJNSR_ISG_SC_EES1J_EEEaSI_aSI_NS1D_6fusion15FusionCallbacksIS1H_NS1L_17LinearCombinationIaiaiLNS_15FloatRoundStyleE2EEES1I_S1K_JEEENS4_5SM1004TMEM4LOAD26SM100_TMEM_LOAD_32dp32b32xENS4_13SM90_TMA_LOADENS10_INS11_ILi2ELi4ELi3EEES14_NSR_INS5_IJS15_SG_EEENS5_IJSG_SC_EEEEEEENS4_39AutoVectorizingCopyWithAssumedAlignmentILi128EEENS4_14SM90_TMA_STOREES20_S22_S22_EEEvvEEEEvNT_6ParamsE,"a",@progbits
	.sectionflags	@""
	.align	4
.nv.constant0._ZN7cutlass13device_kernelINS_4gemm6kernel13GemmUniversalIN4cute5tupleIJiiiiEEENS1_10collective13CollectiveMmaINS1_35MainloopSm100TmaUmmaWarpSpecializedILi18ELi2ELi4ENS5_IJNS4_1CILi2EEESB_NSA_ILi1EEEEEEEENS5_IJNSA_ILi128EEENSA_ILi64EEESF_EEEaNS5_IJlSC_lEEEaSI_NS4_8TiledMMAINS4_8MMA_AtomIJNS4_21SM100_MMA_S8_2x1SM_SSIaaiLi128ELi64ELNS4_4UMMA5MajorE0ELSN_0ELNSM_8SaturateE0EEEEEENS4_6LayoutINS5_IJSC_SC_SC_EEENS5_IJNSA_ILi0EEEST_ST_EEEEENS5_IJNS4_10UnderscoreESW_SW_EEEEENS4_28SM100_TMA_2SM_LOAD_MULTICASTENS4_14ComposedLayoutINS4_7SwizzleILi3ELi4ELi3EEENS4_18smem_ptr_flag_bitsILi8EEENSR_INS5_IJNSA_ILi8EEESF_EEENS5_IJSF_SC_EEEEEEEvNS4_8identityENS4_18SM100_TMA_2SM_LOADES19_vS1A_EENS_8epilogue10collective18CollectiveEpilogueINS1D_23Sm100TmaWarpSpecializedILi1ELi1ELi32ELb0ELb0EEEJNS5_IJSG_SG_SF_EEENS5_IJNSR_ISG_SC_EES1J_EEEaSI_aSI_NS1D_6fusion15FusionCallbacksIS1H_NS1L_17LinearCombinationIaiaiLNS_15FloatRoundStyleE2EEES1I_S1K_JEEENS4_5SM1004TMEM4LOAD26SM100_TMEM_LOAD_32dp32b32xENS4_13SM90_TMA_LOADENS10_INS11_ILi2ELi4ELi3EEES14_NSR_INS5_IJS15_SG_EEENS5_IJSG_SC_EEEEEEENS4_39AutoVectorizingCopyWithAssumedAlignmentILi128EEENS4_14SM90_TMA_STOREES20_S22_S22_EEEvvEEEEvNT_6ParamsE:
	.zero		2944


//--------------------- SYMBOLS --------------------------

	.type		.nv.reservedSmem.offset0,@object
	.size		.nv.reservedSmem.offset0,0x4
	.type		.nv.reservedSmem.cap,@object
	.size		.nv.reservedSmem.cap,0x4
	.type		__assertfail,@function
